	.target	sm_90a

	.elftype	@"ET_EXEC"


//--------------------- .note.nv.tkinfo           --------------------------
	.section	.note.nv.tkinfo,"",@"SHT_NOTE"
	.sectionflags	@"SHF_NOTE_NV_TKINFO"
	.tkinfo
        /*0018*/ 	.word	0x00000002
        /*0030*/ 	.string	""
        /*0030*/ 	.string	"ptxas"
        /*0030*/ 	.string	"Cuda compilation tools, release 13.0, V13.0.88"
        /*0030*/ 	.string	"Build cuda_13.0.r13.0/compiler.36424714_0"
        /*0030*/ 	.string	"-arch sm_90a -m 64 "



//--------------------- .note.nv.cuinfo           --------------------------
	.section	.note.nv.cuinfo,"",@"SHT_NOTE"
	.sectionflags	@"SHF_NOTE_NV_CUINFO"
        /*0018*/ 	.short	0x0002
        /*001a*/ 	.short	0x005a
        /*001c*/ 	.short	0x0082
	.zero		2


//--------------------- .nv.info                  --------------------------
	.section	.nv.info,"",@"SHT_CUDA_INFO"
	.align	4


	//----- nvinfo : EIATTR_REGCOUNT
	.align		4
        /*0000*/ 	.byte	0x04, 0x2f
        /*0002*/ 	.short	(.L_15 - .L_14)
	.align		4
.L_14:
        /*0004*/ 	.word	index@(_ZN7cutlass13device_kernelINS_4gemm6kernel13GemmUniversalIN4cute5tupleIJiiiiEEENS1_10collective13CollectiveMmaINS1_34MainloopSm90TmaGmmaWarpSpecializedILi4ENS5_IJNS4_1CILi2EEENSA_ILi4EEENSA_ILi1EEEEEENS1_32KernelTmaWarpSpecializedPingpongEEENS5_IJNSA_ILi64EEENSA_ILi128EEESH_EEENS_10tfloat32_tENS5_IJlSD_lEEESK_SL_NS4_8TiledMMAINS4_8MMA_AtomIJNS4_4SM904GMMA30MMA_64x128x8_F32TF32TF32_SS_TNILNSP_7ScaleInE1ELSR_1EEEEEENS4_6LayoutINS5_IJSD_SD_SD_EEENS5_IJNSA_ILi0EEESW_SW_EEEEENS5_IJNS4_10UnderscoreESZ_SZ_EEEEENS4_23SM90_TMA_LOAD_MULTICASTENS4_14ComposedLayoutINS4_7SwizzleILi3ELi4ELi3EEENS4_18smem_ptr_flag_bitsILi32EEENSU_INS5_IJNSA_ILi8EEENSA_ILi32EEEEEENS5_IJS19_SD_EEEEEEEvNS4_8identityES12_S1D_vS1E_EENS_8epilogue10collective6detail29Sm90TmaWarpSpecializedAdapterINS1H_15DefaultEpilogueISK_SL_SL_NS1G_6thread17LinearCombinationISK_Li1EffLNS1L_9ScaleType4KindE0ELNS_15FloatRoundStyleE2ESK_EENS1_15EpilogueDefaultEEEEEvvEEEEvNT_6ParamsE)
        /*0008*/ 	.word	0x000000a8


	//----- nvinfo : EIATTR_FRAME_SIZE
	.align		4
.L_15:
        /*000c*/ 	.byte	0x04, 0x11
        /*000e*/ 	.short	(.L_17 - .L_16)
	.align		4
.L_16:
        /*0010*/ 	.word	index@(_ZN7cutlass13device_kernelINS_4gemm6kernel13GemmUniversalIN4cute5tupleIJiiiiEEENS1_10collective13CollectiveMmaINS1_34MainloopSm90TmaGmmaWarpSpecializedILi4ENS5_IJNS4_1CILi2EEENSA_ILi4EEENSA_ILi1EEEEEENS1_32KernelTmaWarpSpecializedPingpongEEENS5_IJNSA_ILi64EEENSA_ILi128EEESH_EEENS_10tfloat32_tENS5_IJlSD_lEEESK_SL_NS4_8TiledMMAINS4_8MMA_AtomIJNS4_4SM904GMMA30MMA_64x128x8_F32TF32TF32_SS_TNILNSP_7ScaleInE1ELSR_1EEEEEENS4_6LayoutINS5_IJSD_SD_SD_EEENS5_IJNSA_ILi0EEESW_SW_EEEEENS5_IJNS4_10UnderscoreESZ_SZ_EEEEENS4_23SM90_TMA_LOAD_MULTICASTENS4_14ComposedLayoutINS4_7SwizzleILi3ELi4ELi3EEENS4_18smem_ptr_flag_bitsILi32EEENSU_INS5_IJNSA_ILi8EEENSA_ILi32EEEEEENS5_IJS19_SD_EEEEEEEvNS4_8identityES12_S1D_vS1E_EENS_8epilogue10collective6detail29Sm90TmaWarpSpecializedAdapterINS1H_15DefaultEpilogueISK_SL_SL_NS1G_6thread17LinearCombinationISK_Li1EffLNS1L_9ScaleType4KindE0ELNS_15FloatRoundStyleE2ESK_EENS1_15EpilogueDefaultEEEEEvvEEEEvNT_6ParamsE)
        /*0014*/ 	.word	0x00000000


	//----- nvinfo : EIATTR_MIN_STACK_SIZE
	.align		4
.L_17:
        /*0018*/ 	.byte	0x04, 0x12
        /*001a*/ 	.short	(.L_19 - .L_18)
	.align		4
.L_18:
        /*001c*/ 	.word	index@(_ZN7cutlass13device_kernelINS_4gemm6kernel13GemmUniversalIN4cute5tupleIJiiiiEEENS1_10collective13CollectiveMmaINS1_34MainloopSm90TmaGmmaWarpSpecializedILi4ENS5_IJNS4_1CILi2EEENSA_ILi4EEENSA_ILi1EEEEEENS1_32KernelTmaWarpSpecializedPingpongEEENS5_IJNSA_ILi64EEENSA_ILi128EEESH_EEENS_10tfloat32_tENS5_IJlSD_lEEESK_SL_NS4_8TiledMMAINS4_8MMA_AtomIJNS4_4SM904GMMA30MMA_64x128x8_F32TF32TF32_SS_TNILNSP_7ScaleInE1ELSR_1EEEEEENS4_6LayoutINS5_IJSD_SD_SD_EEENS5_IJNSA_ILi0EEESW_SW_EEEEENS5_IJNS4_10UnderscoreESZ_SZ_EEEEENS4_23SM90_TMA_LOAD_MULTICASTENS4_14ComposedLayoutINS4_7SwizzleILi3ELi4ELi3EEENS4_18smem_ptr_flag_bitsILi32EEENSU_INS5_IJNSA_ILi8EEENSA_ILi32EEEEEENS5_IJS19_SD_EEEEEEEvNS4_8identityES12_S1D_vS1E_EENS_8epilogue10collective6detail29Sm90TmaWarpSpecializedAdapterINS1H_15DefaultEpilogueISK_SL_SL_NS1G_6thread17LinearCombinationISK_Li1EffLNS1L_9ScaleType4KindE0ELNS_15FloatRoundStyleE2ESK_EENS1_15EpilogueDefaultEEEEEvvEEEEvNT_6ParamsE)
        /*0020*/ 	.word	0x00000000
.L_19:


//--------------------- .nv.compat                --------------------------
	.section	.nv.compat,"",@"SHT_CUDA_COMPAT_INFO"
	.align	4
        /*0000*/ 	.byte	0x02, 0x09, 0x01, 0x00, 0x02, 0x02, 0x04, 0x00, 0x02, 0x05, 0x05, 0x00, 0x03, 0x07, 0x01, 0x01
        /*0010*/ 	.byte	0x02, 0x03, 0x01, 0x00, 0x02, 0x06, 0x01, 0x00, 0x04, 0x0b, 0x08, 0x00, 0x00, 0x00, 0x00, 0x00
        /*0020*/ 	.byte	0x00, 0x00, 0x00, 0x00


//--------------------- .nv.info._ZN7cutlass13device_kernelINS_4gemm6kernel13GemmUniversalIN4cute5tupleIJiiiiEEENS1_10collective13CollectiveMmaINS1_34MainloopSm90TmaGmmaWarpSpecializedILi4ENS5_IJNS4_1CILi2EEENSA_ILi4EEENSA_ILi1EEEEEENS1_32KernelTmaWarpSpecializedPingpongEEENS5_IJNSA_ILi64EEENSA_ILi128EEESH_EEENS_10tfloat32_tENS5_IJlSD_lEEESK_SL_NS4_8TiledMMAINS4_8MMA_AtomIJNS4_4SM904GMMA30MMA_64x128x8_F32TF32TF32_SS_TNILNSP_7ScaleInE1ELSR_1EEEEEENS4_6LayoutINS5_IJSD_SD_SD_EEENS5_IJNSA_ILi0EEESW_SW_EEEEENS5_IJNS4_10UnderscoreESZ_SZ_EEEEENS4_23SM90_TMA_LOAD_MULTICASTENS4_14ComposedLayoutINS4_7SwizzleILi3ELi4ELi3EEENS4_18smem_ptr_flag_bitsILi32EEENSU_INS5_IJNSA_ILi8EEENSA_ILi32EEEEEENS5_IJS19_SD_EEEEEEEvNS4_8identityES12_S1D_vS1E_EENS_8epilogue10collective6detail29Sm90TmaWarpSpecializedAdapterINS1H_15DefaultEpilogueISK_SL_SL_NS1G_6thread17LinearCombinationISK_Li1EffLNS1L_9ScaleType4KindE0ELNS_15FloatRoundStyleE2ESK_EENS1_15EpilogueDefaultEEEEEvvEEEEvNT_6ParamsE --------------------------
	.section	.nv.info._ZN7cutlass13device_kernelINS_4gemm6kernel13GemmUniversalIN4cute5tupleIJiiiiEEENS1_10collective13CollectiveMmaINS1_34MainloopSm90TmaGmmaWarpSpecializedILi4ENS5_IJNS4_1CILi2EEENSA_ILi4EEENSA_ILi1EEEEEENS1_32KernelTmaWarpSpecializedPingpongEEENS5_IJNSA_ILi64EEENSA_ILi128EEESH_EEENS_10tfloat32_tENS5_IJlSD_lEEESK_SL_NS4_8TiledMMAINS4_8MMA_AtomIJNS4_4SM904GMMA30MMA_64x128x8_F32TF32TF32_SS_TNILNSP_7ScaleInE1ELSR_1EEEEEENS4_6LayoutINS5_IJSD_SD_SD_EEENS5_IJNSA_ILi0EEESW_SW_EEEEENS5_IJNS4_10UnderscoreESZ_SZ_EEEEENS4_23SM90_TMA_LOAD_MULTICASTENS4_14ComposedLayoutINS4_7SwizzleILi3ELi4ELi3EEENS4_18smem_ptr_flag_bitsILi32EEENSU_INS5_IJNSA_ILi8EEENSA_ILi32EEEEEENS5_IJS19_SD_EEEEEEEvNS4_8identityES12_S1D_vS1E_EENS_8epilogue10collective6detail29Sm90TmaWarpSpecializedAdapterINS1H_15DefaultEpilogueISK_SL_SL_NS1G_6thread17LinearCombinationISK_Li1EffLNS1L_9ScaleType4KindE0ELNS_15FloatRoundStyleE2ESK_EENS1_15EpilogueDefaultEEEEEvvEEEEvNT_6ParamsE,"",@"SHT_CUDA_INFO"
	.sectionflags	@""
	.align	4


	//----- nvinfo : EIATTR_CUDA_API_VERSION
	.align		4
        /*0000*/ 	.byte	0x04, 0x37
        /*0002*/ 	.short	(.L_21 - .L_20)
.L_20:
        /*0004*/ 	.word	0x00000082


	//----- nvinfo : EIATTR_KPARAM_INFO
	.align		4
.L_21:
        /*0008*/ 	.byte	0x04, 0x17
        /*000a*/ 	.short	(.L_23 - .L_22)
.L_22:
        /*000c*/ 	.word	0x00000000
        /*0010*/ 	.short	0x0000
        /*0012*/ 	.short	0x0070
        /*0014*/ 	.byte	0x00, 0xf0, 0x01, 0x10


	//----- nvinfo : EIATTR_SPARSE_MMA_MASK
	.align		4
.L_23:
        /*0018*/ 	.byte	0x03, 0x50
        /*001a*/ 	.short	0x0000


	//----- nvinfo : EIATTR_MAXREG_COUNT
	.align		4
        /*001c*/ 	.byte	0x03, 0x1b
        /*001e*/ 	.short	0x00a8


	//----- nvinfo : EIATTR_NUM_BARRIERS
	.align		4
        /*0020*/ 	.byte	0x02, 0x4c
        /*0022*/ 	.byte	0x01
	.zero		1


	//----- nvinfo : EIATTR_EXTERNS
	.align		4
        /*0024*/ 	.byte	0x04, 0x0f
        /*0026*/ 	.short	(.L_25 - .L_24)


	//   ....[0]....
	.align		4
.L_24:
        /*0028*/ 	.word	index@(__assertfail)


	//----- nvinfo : EIATTR_MERCURY_ISA_VERSION
	.align		4
.L_25:
        /*002c*/ 	.byte	0x03, 0x5f
        /*002e*/ 	.short	0x0101


	//----- nvinfo : EIATTR_INT_WARP_WIDE_INSTR_OFFSETS
	.align		4
        /*0030*/ 	.byte	0x04, 0x31
        /*0032*/ 	.short	(.L_27 - .L_26)


	//   ....[0]....
.L_26:
        /*0034*/ 	.word	0x000005c0


	//   ....[1]....
        /*0038*/ 	.word	0x00000610


	//   ....[2]....
        /*003c*/ 	.word	0x000006a0


	//   ....[3]....
        /*0040*/ 	.word	0x000006b0


	//   ....[4]....
        /*0044*/ 	.word	0x000006d0


	//   ....[5]....
        /*0048*/ 	.word	0x000006f0


	//   ....[6]....
        /*004c*/ 	.word	0x000007f0


	//   ....[7]....
        /*0050*/ 	.word	0x00000800


	//   ....[8]....
        /*0054*/ 	.word	0x000025a0


	//----- nvinfo : EIATTR_COOP_GROUP_MASK_REGIDS
	.align		4
.L_27:
        /*0058*/ 	.byte	0x04, 0x29
        /*005a*/ 	.short	(.L_29 - .L_28)


	//   ....[0]....
.L_28:
        /*005c*/ 	.word	0xffffffff


	//   ....[1]....
        /*0060*/ 	.word	0xffffffff


	//   ....[2]....
        /*0064*/ 	.word	0xffffffff


	//   ....[3]....
        /*0068*/ 	.word	0xffffffff


	//   ....[4]....
        /*006c*/ 	.word	0xffffffff


	//   ....[5]....
        /*0070*/ 	.word	0xffffffff


	//   ....[6]....
        /*0074*/ 	.word	0xffffffff


	//----- nvinfo : EIATTR_COOP_GROUP_INSTR_OFFSETS
	.align		4
.L_29:
        /*0078*/ 	.byte	0x04, 0x28
        /*007a*/ 	.short	(.L_31 - .L_30)


	//   ....[0]....
.L_30:
        /*007c*/ 	.word	0x00000060


	//   ....[1]....
        /*0080*/ 	.word	0x00000080


	//   ....[2]....
        /*0084*/ 	.word	0x00000180


	//   ....[3]....
        /*0088*/ 	.word	0x000003a0


	//   ....[4]....
        /*008c*/ 	.word	0x000003e0


	//   ....[5]....
        /*0090*/ 	.word	0x000004c0


	//   ....[6]....
        /*0094*/ 	.word	0x00000980


	//----- nvinfo : EIATTR_REG_RECONFIG
	.align		4
.L_31:
        /*0098*/ 	.byte	0x01, 0x54
	.zero		2


	//----- nvinfo : EIATTR_SYSCALL_OFFSETS
	.align		4
        /*009c*/ 	.byte	0x04, 0x46
        /*009e*/ 	.short	(.L_33 - .L_32)


	//   ....[0]....
.L_32:
        /*00a0*/ 	.word	0x000019b0


	//----- nvinfo : EIATTR_MBARRIER_INSTR_OFFSETS
	.align		4
.L_33:
        /*00a4*/ 	.byte	0x04, 0x39
        /*00a6*/ 	.short	(.L_35 - .L_34)


	//   ....[0]....
.L_34:
        /*00a8*/ 	.word	0x00000300
        /*00ac*/ 	.word	0x000000ff
        /*00b0*/ 	.word	0x00000000
        /*00b4*/ 	.short	0x0100
        /*00b6*/ 	.byte	0x07
	.zero		1


	//   ....[1]....
        /*00b8*/ 	.word	0x00000310
        /*00bc*/ 	.word	0x000000ff
        /*00c0*/ 	.word	0x00000020
        /*00c4*/ 	.short	0x0100
        /*00c6*/ 	.byte	0x07
	.zero		1


	//   ....[2]....
        /*00c8*/ 	.word	0x00000320
        /*00cc*/ 	.word	0x000000ff
        /*00d0*/ 	.word	0x00000008
        /*00d4*/ 	.short	0x0100
        /*00d6*/ 	.byte	0x07
	.zero		1


	//   ....[3]....
        /*00d8*/ 	.word	0x00000330
        /*00dc*/ 	.word	0x000000ff
        /*00e0*/ 	.word	0x00000028
        /*00e4*/ 	.short	0x0100
        /*00e6*/ 	.byte	0x07
	.zero		1


	//   ....[4]....
        /*00e8*/ 	.word	0x00000340
        /*00ec*/ 	.word	0x000000ff
        /*00f0*/ 	.word	0x00000010
        /*00f4*/ 	.short	0x0100
        /*00f6*/ 	.byte	0x07
	.zero		1


	//   ....[5]....
        /*00f8*/ 	.word	0x00000350
        /*00fc*/ 	.word	0x000000ff
        /*0100*/ 	.word	0x00000030
        /*0104*/ 	.short	0x0100
        /*0106*/ 	.byte	0x07
	.zero		1


	//   ....[6]....
        /*0108*/ 	.word	0x00000360
        /*010c*/ 	.word	0x000000ff
        /*0110*/ 	.word	0x00000018
        /*0114*/ 	.short	0x0100
        /*0116*/ 	.byte	0x07
	.zero		1


	//   ....[7]....
        /*0118*/ 	.word	0x00000370
        /*011c*/ 	.word	0x000000ff
        /*0120*/ 	.word	0x00000038
        /*0124*/ 	.short	0x0100
        /*0126*/ 	.byte	0x07
	.zero		1


	//   ....[8]....
        /*0128*/ 	.word	0x00000840
        /*012c*/ 	.word	0x000000ff
        /*0130*/ 	.word	0x00000070
        /*0134*/ 	.short	0x0100
        /*0136*/ 	.byte	0x0c
	.zero		1


	//   ....[9]....
        /*0138*/ 	.word	0x00000890
        /*013c*/ 	.word	0x000000ff
        /*0140*/ 	.word	0x00000078
        /*0144*/ 	.short	0x0100
        /*0146*/ 	.byte	0x0c
	.zero		1


	//   ....[10]....
        /*0148*/ 	.word	0x000008c0
        /*014c*/ 	.word	0x000000ff
        /*0150*/ 	.word	0x00000050
        /*0154*/ 	.short	0x0100
        /*0156*/ 	.byte	0x0d
	.zero		1


	//   ....[11]....
        /*0158*/ 	.word	0x00000910
        /*015c*/ 	.word	0x000000ff
        /*0160*/ 	.word	0x00000058
        /*0164*/ 	.short	0x0100
        /*0166*/ 	.byte	0x0d
	.zero		1


	//   ....[12]....
        /*0168*/ 	.word	0x00000920
        /*016c*/ 	.word	0x000000ff
        /*0170*/ 	.word	0x00000060
        /*0174*/ 	.short	0x0100
        /*0176*/ 	.byte	0x0d
	.zero		1


	//   ....[13]....
        /*0178*/ 	.word	0x00000930
        /*017c*/ 	.word	0x000000ff
        /*0180*/ 	.word	0x00000068
        /*0184*/ 	.short	0x0100
        /*0186*/ 	.byte	0x0d
	.zero		1


	//   ....[14]....
        /*0188*/ 	.word	0x00001870
        /*018c*/ 	.word	0x00000061
        /*0190*/ 	.word	0xfffffff8
        /*0194*/ 	.short	0x010a
        /*0196*/ 	.byte	0x3f
	.zero		1


	//   ....[15]....
        /*0198*/ 	.word	0x00001a40
        /*019c*/ 	.word	0x00000003
        /*01a0*/ 	.word	0x00000000
        /*01a4*/ 	.short	0x010a
        /*01a6*/ 	.byte	0x3f
	.zero		1


	//   ....[16]....
        /*01a8*/ 	.word	0x00001aa0
        /*01ac*/ 	.word	0x00000003
        /*01b0*/ 	.word	0x00000000
        /*01b4*/ 	.short	0x010a
        /*01b6*/ 	.byte	0x3f
	.zero		1


	//   ....[17]....
        /*01b8*/ 	.word	0x00001fc0
        /*01bc*/ 	.word	0x000000ff
        /*01c0*/ 	.word	0x00000000
        /*01c4*/ 	.short	0x010a
        /*01c6*/ 	.byte	0x04
	.zero		1


	//   ....[18]....
        /*01c8*/ 	.word	0x00002000
        /*01cc*/ 	.word	0x000000ff
        /*01d0*/ 	.word	0x00000000
        /*01d4*/ 	.short	0x010a
        /*01d6*/ 	.byte	0x04
	.zero		1


	//   ....[19]....
        /*01d8*/ 	.word	0x00002430
        /*01dc*/ 	.word	0x00000005
        /*01e0*/ 	.word	0x00000000
        /*01e4*/ 	.short	0x0101
        /*01e6*/ 	.byte	0x3f
	.zero		1


	//   ....[20]....
        /*01e8*/ 	.word	0x00002530
        /*01ec*/ 	.word	0x00000065
        /*01f0*/ 	.word	0x00000000
        /*01f4*/ 	.short	0x0101
        /*01f6*/ 	.byte	0x32
	.zero		1


	//   ....[21]....
        /*01f8*/ 	.word	0x00002620
        /*01fc*/ 	.word	0x00000003
        /*0200*/ 	.word	0x00000000
        /*0204*/ 	.short	0x0101
        /*0206*/ 	.byte	0x3f
	.zero		1


	//   ....[22]....
        /*0208*/ 	.word	0x00002680
        /*020c*/ 	.word	0x00000061
        /*0210*/ 	.word	0x00000008
        /*0214*/ 	.short	0x010a
        /*0216*/ 	.byte	0x3f
	.zero		1


	//   ....[23]....
        /*0218*/ 	.word	0x00006760
        /*021c*/ 	.word	0x00000062
        /*0220*/ 	.word	0x00000000
        /*0224*/ 	.short	0x0101
        /*0226*/ 	.byte	0x32
	.zero		1


	//   ....[24]....
        /*0228*/ 	.word	0x00007290
        /*022c*/ 	.word	0x00000007
        /*0230*/ 	.word	0x00000020
        /*0234*/ 	.short	0x010a
        /*0236*/ 	.byte	0x3f
	.zero		1


	//   ....[25]....
        /*0238*/ 	.word	0x00007730
        /*023c*/ 	.word	0x00000002
        /*0240*/ 	.word	0x00000078
        /*0244*/ 	.short	0x0101
        /*0246*/ 	.byte	0x3f
	.zero		1


	//   ....[26]....
        /*0248*/ 	.word	0x00007eb0
        /*024c*/ 	.word	0x00000005
        /*0250*/ 	.word	0x00000000
        /*0254*/ 	.short	0x010a
        /*0256*/ 	.byte	0x3f
	.zero		1


	//   ....[27]....
        /*0258*/ 	.word	0x00007f30
        /*025c*/ 	.word	0x00000007
        /*0260*/ 	.word	0x00000000
        /*0264*/ 	.short	0x010a
        /*0266*/ 	.byte	0x3f
	.zero		1


	//   ....[28]....
        /*0268*/ 	.word	0x00007fc0
        /*026c*/ 	.word	0x00000006
        /*0270*/ 	.word	0x00000000
        /*0274*/ 	.short	0x010a
        /*0276*/ 	.byte	0x3f
	.zero		1


	//   ....[29]....
        /*0278*/ 	.word	0x00008050
        /*027c*/ 	.word	0x00000003
        /*0280*/ 	.word	0x00000000
        /*0284*/ 	.short	0x010a
        /*0286*/ 	.byte	0x3f
	.zero		1


	//   ....[30]....
        /*0288*/ 	.word	0x000080b0
        /*028c*/ 	.word	0x00000061
        /*0290*/ 	.word	0xfffffff8
        /*0294*/ 	.short	0x010a
        /*0296*/ 	.byte	0x3f
	.zero		1


	//   ....[31]....
        /*0298*/ 	.word	0x00008100
        /*029c*/ 	.word	0x00000003
        /*02a0*/ 	.word	0x00000000
        /*02a4*/ 	.short	0x010a
        /*02a6*/ 	.byte	0x3f
	.zero		1


	//   ....[32]....
        /*02a8*/ 	.word	0x00008160
        /*02ac*/ 	.word	0x00000005
        /*02b0*/ 	.word	0x00000000
        /*02b4*/ 	.short	0x010a
        /*02b6*/ 	.byte	0x3f
	.zero		1


	//   ....[33]....
        /*02b8*/ 	.word	0x000081b0
        /*02bc*/ 	.word	0x00000061
        /*02c0*/ 	.word	0x00000008
        /*02c4*/ 	.short	0x010a
        /*02c6*/ 	.byte	0x3f
	.zero		1


	//   ....[34]....
        /*02c8*/ 	.word	0x00008280
        /*02cc*/ 	.word	0x00000007
        /*02d0*/ 	.word	0x00000020
        /*02d4*/ 	.short	0x010a
        /*02d6*/ 	.byte	0x3f
	.zero		1


	//   ....[35]....
        /*02d8*/ 	.word	0x00008350
        /*02dc*/ 	.word	0x00000005
        /*02e0*/ 	.word	0x00000000
        /*02e4*/ 	.short	0x010a
        /*02e6*/ 	.byte	0x3f
	.zero		1


	//   ....[36]....
        /*02e8*/ 	.word	0x000083a0
        /*02ec*/ 	.word	0x00000007
        /*02f0*/ 	.word	0x00000000
        /*02f4*/ 	.short	0x010a
        /*02f6*/ 	.byte	0x3f
	.zero		1


	//   ....[37]....
        /*02f8*/ 	.word	0x000083f0
        /*02fc*/ 	.word	0x00000006
        /*0300*/ 	.word	0x00000000
        /*0304*/ 	.short	0x010a
        /*0306*/ 	.byte	0x3f
	.zero		1


	//----- nvinfo : EIATTR_NUM_MBARRIERS
	.align		4
.L_35:
        /*0308*/ 	.byte	0x03, 0x38
        /*030a*/ 	.short	0x000e


	//----- nvinfo : EIATTR_EXIT_INSTR_OFFSETS
	.align		4
        /*030c*/ 	.byte	0x04, 0x1c
        /*030e*/ 	.short	(.L_37 - .L_36)


	//   ....[0]....
.L_36:
        /*0310*/ 	.word	0x00001490


	//   ....[1]....
        /*0314*/ 	.word	0x000014f0


	//   ....[2]....
        /*0318*/ 	.word	0x00006ea0


	//   ....[3]....
        /*031c*/ 	.word	0x00006ed0


	//   ....[4]....
        /*0320*/ 	.word	0x000080a0


	//----- nvinfo : EIATTR_MAX_THREADS
	.align		4
.L_37:
        /*0324*/ 	.byte	0x04, 0x05
        /*0326*/ 	.short	(.L_39 - .L_38)
.L_38:
        /*0328*/ 	.word	0x00000180
        /*032c*/ 	.word	0x00000001
        /*0330*/ 	.word	0x00000001


	//----- nvinfo : EIATTR_CRS_STACK_SIZE
	.align		4
.L_39:
        /*0334*/ 	.byte	0x04, 0x1e
        /*0336*/ 	.short	(.L_41 - .L_40)
.L_40:
        /*0338*/ 	.word	0x00000000


	//----- nvinfo : EIATTR_CBANK_PARAM_SIZE
	.align		4
.L_41:
        /*033c*/ 	.byte	0x03, 0x19
        /*033e*/ 	.short	0x0470


	//----- nvinfo : EIATTR_PARAM_CBANK
	.align		4
        /*0340*/ 	.byte	0x04, 0x0a
        /*0342*/ 	.short	(.L_43 - .L_42)
	.align		4
.L_42:
        /*0344*/ 	.word	index@(.nv.constant0._ZN7cutlass13device_kernelINS_4gemm6kernel13GemmUniversalIN4cute5tupleIJiiiiEEENS1_10collective13CollectiveMmaINS1_34MainloopSm90TmaGmmaWarpSpecializedILi4ENS5_IJNS4_1CILi2EEENSA_ILi4EEENSA_ILi1EEEEEENS1_32KernelTmaWarpSpecializedPingpongEEENS5_IJNSA_ILi64EEENSA_ILi128EEESH_EEENS_10tfloat32_tENS5_IJlSD_lEEESK_SL_NS4_8TiledMMAINS4_8MMA_AtomIJNS4_4SM904GMMA30MMA_64x128x8_F32TF32TF32_SS_TNILNSP_7ScaleInE1ELSR_1EEEEEENS4_6LayoutINS5_IJSD_SD_SD_EEENS5_IJNSA_ILi0EEESW_SW_EEEEENS5_IJNS4_10UnderscoreESZ_SZ_EEEEENS4_23SM90_TMA_LOAD_MULTICASTENS4_14ComposedLayoutINS4_7SwizzleILi3ELi4ELi3EEENS4_18smem_ptr_flag_bitsILi32EEENSU_INS5_IJNSA_ILi8EEENSA_ILi32EEEEEENS5_IJS19_SD_EEEEEEEvNS4_8identityES12_S1D_vS1E_EENS_8epilogue10collective6detail29Sm90TmaWarpSpecializedAdapterINS1H_15DefaultEpilogueISK_SL_SL_NS1G_6thread17LinearCombinationISK_Li1EffLNS1L_9ScaleType4KindE0ELNS_15FloatRoundStyleE2ESK_EENS1_15EpilogueDefaultEEEEEvvEEEEvNT_6ParamsE)
        /*0348*/ 	.short	0x0210
        /*034a*/ 	.short	0x0470


	//----- nvinfo : EIATTR_SW_WAR
	.align		4
.L_43:
        /*034c*/ 	.byte	0x04, 0x36
        /*034e*/ 	.short	(.L_45 - .L_44)
.L_44:
        /*0350*/ 	.word	0x00000008
.L_45:


//--------------------- .nv.callgraph             --------------------------
	.section	.nv.callgraph,"",@"SHT_CUDA_CALLGRAPH"
	.align	4
	.sectionentsize	8
	.align		4
        /*0000*/ 	.word	0x00000000
	.align		4
        /*0004*/ 	.word	0xffffffff
	.align		4
        /*0008*/ 	.word	index@(_ZN7cutlass13device_kernelINS_4gemm6kernel13GemmUniversalIN4cute5tupleIJiiiiEEENS1_10collective13CollectiveMmaINS1_34MainloopSm90TmaGmmaWarpSpecializedILi4ENS5_IJNS4_1CILi2EEENSA_ILi4EEENSA_ILi1EEEEEENS1_32KernelTmaWarpSpecializedPingpongEEENS5_IJNSA_ILi64EEENSA_ILi128EEESH_EEENS_10tfloat32_tENS5_IJlSD_lEEESK_SL_NS4_8TiledMMAINS4_8MMA_AtomIJNS4_4SM904GMMA30MMA_64x128x8_F32TF32TF32_SS_TNILNSP_7ScaleInE1ELSR_1EEEEEENS4_6LayoutINS5_IJSD_SD_SD_EEENS5_IJNSA_ILi0EEESW_SW_EEEEENS5_IJNS4_10UnderscoreESZ_SZ_EEEEENS4_23SM90_TMA_LOAD_MULTICASTENS4_14ComposedLayoutINS4_7SwizzleILi3ELi4ELi3EEENS4_18smem_ptr_flag_bitsILi32EEENSU_INS5_IJNSA_ILi8EEENSA_ILi32EEEEEENS5_IJS19_SD_EEEEEEEvNS4_8identityES12_S1D_vS1E_EENS_8epilogue10collective6detail29Sm90TmaWarpSpecializedAdapterINS1H_15DefaultEpilogueISK_SL_SL_NS1G_6thread17LinearCombinationISK_Li1EffLNS1L_9ScaleType4KindE0ELNS_15FloatRoundStyleE2ESK_EENS1_15EpilogueDefaultEEEEEvvEEEEvNT_6ParamsE)
	.align		4
        /*000c*/ 	.word	index@(__assertfail)
	.align		4
        /*0010*/ 	.word	0x00000000
	.align		4
        /*0014*/ 	.word	0xfffffffe
	.align		4
        /*0018*/ 	.word	0x00000000
	.align		4
        /*001c*/ 	.word	0xfffffffd
	.align		4
        /*0020*/ 	.word	0x00000000
	.align		4
        /*0024*/ 	.word	0xfffffffc


//--------------------- .nv.constant4             --------------------------
	.section	.nv.constant4,"a",@progbits
	.align	8
	.align		8
.nv.constant4:
        /*0000*/ 	.dword	__assertfail
	.align		8
        /*0008*/ 	.dword	__unnamed_1
	.align		8
        /*0010*/ 	.dword	_ZN40_INTERNAL_1c803dbd_4_k_cu_bd757420_290664cuda3std3__45__cpo5beginE
	.align		8
        /*0018*/ 	.dword	_ZN40_INTERNAL_1c803dbd_4_k_cu_bd757420_290664cuda3std3__45__cpo3endE
	.align		8
        /*0020*/ 	.dword	_ZN40_INTERNAL_1c803dbd_4_k_cu_bd757420_290664cuda3std3__45__cpo6cbeginE
	.align		8
        /*0028*/ 	.dword	_ZN40_INTERNAL_1c803dbd_4_k_cu_bd757420_290664cuda3std3__45__cpo4cendE
	.align		8
        /*0030*/ 	.dword	_ZN40_INTERNAL_1c803dbd_4_k_cu_bd757420_290664cuda3std3__442_GLOBAL__N__1c803dbd_4_k_cu_bd757420_290666ignoreE
	.align		8
        /*0038*/ 	.dword	_ZN40_INTERNAL_1c803dbd_4_k_cu_bd757420_290664cuda3std3__419piecewise_constructE
	.align		8
        /*0040*/ 	.dword	_ZN40_INTERNAL_1c803dbd_4_k_cu_bd757420_290664cuda3std3__48in_placeE
	.align		8
        /*0048*/ 	.dword	_ZN40_INTERNAL_1c803dbd_4_k_cu_bd757420_290664cuda3std6ranges3__45__cpo4swapE
	.align		8
        /*0050*/ 	.dword	_ZN40_INTERNAL_1c803dbd_4_k_cu_bd757420_290664cuda3std6ranges3__45__cpo9iter_moveE
	.align		8
        /*0058*/ 	.dword	_ZN40_INTERNAL_1c803dbd_4_k_cu_bd757420_290664cute7productE
	.align		8
        /*0060*/ 	.dword	_ZN40_INTERNAL_1c803dbd_4_k_cu_bd757420_290664cute1_E
	.align		8
        /*0068*/ 	.dword	$str$22
	.align		8
        /*0070*/ 	.dword	$str$23


//--------------------- .text._ZN7cutlass13device_kernelINS_4gemm6kernel13GemmUniversalIN4cute5tupleIJiiiiEEENS1_10collective13CollectiveMmaINS1_34MainloopSm90TmaGmmaWarpSpecializedILi4ENS5_IJNS4_1CILi2EEENSA_ILi4EEENSA_ILi1EEEEEENS1_32KernelTmaWarpSpecializedPingpongEEENS5_IJNSA_ILi64EEENSA_ILi128EEESH_EEENS_10tfloat32_tENS5_IJlSD_lEEESK_SL_NS4_8TiledMMAINS4_8MMA_AtomIJNS4_4SM904GMMA30MMA_64x128x8_F32TF32TF32_SS_TNILNSP_7ScaleInE1ELSR_1EEEEEENS4_6LayoutINS5_IJSD_SD_SD_EEENS5_IJNSA_ILi0EEESW_SW_EEEEENS5_IJNS4_10UnderscoreESZ_SZ_EEEEENS4_23SM90_TMA_LOAD_MULTICASTENS4_14ComposedLayoutINS4_7SwizzleILi3ELi4ELi3EEENS4_18smem_ptr_flag_bitsILi32EEENSU_INS5_IJNSA_ILi8EEENSA_ILi32EEEEEENS5_IJS19_SD_EEEEEEEvNS4_8identityES12_S1D_vS1E_EENS_8epilogue10collective6detail29Sm90TmaWarpSpecializedAdapterINS1H_15DefaultEpilogueISK_SL_SL_NS1G_6thread17LinearCombinationISK_Li1EffLNS1L_9ScaleType4KindE0ELNS_15FloatRoundStyleE2ESK_EENS1_15EpilogueDefaultEEEEEvvEEEEvNT_6ParamsE --------------------------
	.section	.text._ZN7cutlass13device_kernelINS_4gemm6kernel13GemmUniversalIN4cute5tupleIJiiiiEEENS1_10collective13CollectiveMmaINS1_34MainloopSm90TmaGmmaWarpSpecializedILi4ENS5_IJNS4_1CILi2EEENSA_ILi4EEENSA_ILi1EEEEEENS1_32KernelTmaWarpSpecializedPingpongEEENS5_IJNSA_ILi64EEENSA_ILi128EEESH_EEENS_10tfloat32_tENS5_IJlSD_lEEESK_SL_NS4_8TiledMMAINS4_8MMA_AtomIJNS4_4SM904GMMA30MMA_64x128x8_F32TF32TF32_SS_TNILNSP_7ScaleInE1ELSR_1EEEEEENS4_6LayoutINS5_IJSD_SD_SD_EEENS5_IJNSA_ILi0EEESW_SW_EEEEENS5_IJNS4_10UnderscoreESZ_SZ_EEEEENS4_23SM90_TMA_LOAD_MULTICASTENS4_14ComposedLayoutINS4_7SwizzleILi3ELi4ELi3EEENS4_18smem_ptr_flag_bitsILi32EEENSU_INS5_IJNSA_ILi8EEENSA_ILi32EEEEEENS5_IJS19_SD_EEEEEEEvNS4_8identityES12_S1D_vS1E_EENS_8epilogue10collective6detail29Sm90TmaWarpSpecializedAdapterINS1H_15DefaultEpilogueISK_SL_SL_NS1G_6thread17LinearCombinationISK_Li1EffLNS1L_9ScaleType4KindE0ELNS_15FloatRoundStyleE2ESK_EENS1_15EpilogueDefaultEEEEEvvEEEEvNT_6ParamsE,"ax",@progbits
	.align	128
.text._ZN7cutlass13device_kernelINS_4gemm6kernel13GemmUniversalIN4cute5tupleIJiiiiEEENS1_10collective13CollectiveMmaINS1_34MainloopSm90TmaGmmaWarpSpecializedILi4ENS5_IJNS4_1CILi2EEENSA_ILi4EEENSA_ILi1EEEEEENS1_32KernelTmaWarpSpecializedPingpongEEENS5_IJNSA_ILi64EEENSA_ILi128EEESH_EEENS_10tfloat32_tENS5_IJlSD_lEEESK_SL_NS4_8TiledMMAINS4_8MMA_AtomIJNS4_4SM904GMMA30MMA_64x128x8_F32TF32TF32_SS_TNILNSP_7ScaleInE1ELSR_1EEEEEENS4_6LayoutINS5_IJSD_SD_SD_EEENS5_IJNSA_ILi0EEESW_SW_EEEEENS5_IJNS4_10UnderscoreESZ_SZ_EEEEENS4_23SM90_TMA_LOAD_MULTICASTENS4_14ComposedLayoutINS4_7SwizzleILi3ELi4ELi3EEENS4_18smem_ptr_flag_bitsILi32EEENSU_INS5_IJNSA_ILi8EEENSA_ILi32EEEEEENS5_IJS19_SD_EEEEEEEvNS4_8identityES12_S1D_vS1E_EENS_8epilogue10collective6detail29Sm90TmaWarpSpecializedAdapterINS1H_15DefaultEpilogueISK_SL_SL_NS1G_6thread17LinearCombinationISK_Li1EffLNS1L_9ScaleType4KindE0ELNS_15FloatRoundStyleE2ESK_EENS1_15EpilogueDefaultEEEEEvvEEEEvNT_6ParamsE:
        .type           _ZN7cutlass13device_kernelINS_4gemm6kernel13GemmUniversalIN4cute5tupleIJiiiiEEENS1_10collective13CollectiveMmaINS1_34MainloopSm90TmaGmmaWarpSpecializedILi4ENS5_IJNS4_1CILi2EEENSA_ILi4EEENSA_ILi1EEEEEENS1_32KernelTmaWarpSpecializedPingpongEEENS5_IJNSA_ILi64EEENSA_ILi128EEESH_EEENS_10tfloat32_tENS5_IJlSD_lEEESK_SL_NS4_8TiledMMAINS4_8MMA_AtomIJNS4_4SM904GMMA30MMA_64x128x8_F32TF32TF32_SS_TNILNSP_7ScaleInE1ELSR_1EEEEEENS4_6LayoutINS5_IJSD_SD_SD_EEENS5_IJNSA_ILi0EEESW_SW_EEEEENS5_IJNS4_10UnderscoreESZ_SZ_EEEEENS4_23SM90_TMA_LOAD_MULTICASTENS4_14ComposedLayoutINS4_7SwizzleILi3ELi4ELi3EEENS4_18smem_ptr_flag_bitsILi32EEENSU_INS5_IJNSA_ILi8EEENSA_ILi32EEEEEENS5_IJS19_SD_EEEEEEEvNS4_8identityES12_S1D_vS1E_EENS_8epilogue10collective6detail29Sm90TmaWarpSpecializedAdapterINS1H_15DefaultEpilogueISK_SL_SL_NS1G_6thread17LinearCombinationISK_Li1EffLNS1L_9ScaleType4KindE0ELNS_15FloatRoundStyleE2ESK_EENS1_15EpilogueDefaultEEEEEvvEEEEvNT_6ParamsE,@function
        .size           _ZN7cutlass13device_kernelINS_4gemm6kernel13GemmUniversalIN4cute5tupleIJiiiiEEENS1_10collective13CollectiveMmaINS1_34MainloopSm90TmaGmmaWarpSpecializedILi4ENS5_IJNS4_1CILi2EEENSA_ILi4EEENSA_ILi1EEEEEENS1_32KernelTmaWarpSpecializedPingpongEEENS5_IJNSA_ILi64EEENSA_ILi128EEESH_EEENS_10tfloat32_tENS5_IJlSD_lEEESK_SL_NS4_8TiledMMAINS4_8MMA_AtomIJNS4_4SM904GMMA30MMA_64x128x8_F32TF32TF32_SS_TNILNSP_7ScaleInE1ELSR_1EEEEEENS4_6LayoutINS5_IJSD_SD_SD_EEENS5_IJNSA_ILi0EEESW_SW_EEEEENS5_IJNS4_10UnderscoreESZ_SZ_EEEEENS4_23SM90_TMA_LOAD_MULTICASTENS4_14ComposedLayoutINS4_7SwizzleILi3ELi4ELi3EEENS4_18smem_ptr_flag_bitsILi32EEENSU_INS5_IJNSA_ILi8EEENSA_ILi32EEEEEENS5_IJS19_SD_EEEEEEEvNS4_8identityES12_S1D_vS1E_EENS_8epilogue10collective6detail29Sm90TmaWarpSpecializedAdapterINS1H_15DefaultEpilogueISK_SL_SL_NS1G_6thread17LinearCombinationISK_Li1EffLNS1L_9ScaleType4KindE0ELNS_15FloatRoundStyleE2ESK_EENS1_15EpilogueDefaultEEEEEvvEEEEvNT_6ParamsE,(.L_x_200 - _ZN7cutlass13device_kernelINS_4gemm6kernel13GemmUniversalIN4cute5tupleIJiiiiEEENS1_10collective13CollectiveMmaINS1_34MainloopSm90TmaGmmaWarpSpecializedILi4ENS5_IJNS4_1CILi2EEENSA_ILi4EEENSA_ILi1EEEEEENS1_32KernelTmaWarpSpecializedPingpongEEENS5_IJNSA_ILi64EEENSA_ILi128EEESH_EEENS_10tfloat32_tENS5_IJlSD_lEEESK_SL_NS4_8TiledMMAINS4_8MMA_AtomIJNS4_4SM904GMMA30MMA_64x128x8_F32TF32TF32_SS_TNILNSP_7ScaleInE1ELSR_1EEEEEENS4_6LayoutINS5_IJSD_SD_SD_EEENS5_IJNSA_ILi0EEESW_SW_EEEEENS5_IJNS4_10UnderscoreESZ_SZ_EEEEENS4_23SM90_TMA_LOAD_MULTICASTENS4_14ComposedLayoutINS4_7SwizzleILi3ELi4ELi3EEENS4_18smem_ptr_flag_bitsILi32EEENSU_INS5_IJNSA_ILi8EEENSA_ILi32EEEEEENS5_IJS19_SD_EEEEEEEvNS4_8identityES12_S1D_vS1E_EENS_8epilogue10collective6detail29Sm90TmaWarpSpecializedAdapterINS1H_15DefaultEpilogueISK_SL_SL_NS1G_6thread17LinearCombinationISK_Li1EffLNS1L_9ScaleType4KindE0ELNS_15FloatRoundStyleE2ESK_EENS1_15EpilogueDefaultEEEEEvvEEEEvNT_6ParamsE)
        .other          _ZN7cutlass13device_kernelINS_4gemm6kernel13GemmUniversalIN4cute5tupleIJiiiiEEENS1_10collective13CollectiveMmaINS1_34MainloopSm90TmaGmmaWarpSpecializedILi4ENS5_IJNS4_1CILi2EEENSA_ILi4EEENSA_ILi1EEEEEENS1_32KernelTmaWarpSpecializedPingpongEEENS5_IJNSA_ILi64EEENSA_ILi128EEESH_EEENS_10tfloat32_tENS5_IJlSD_lEEESK_SL_NS4_8TiledMMAINS4_8MMA_AtomIJNS4_4SM904GMMA30MMA_64x128x8_F32TF32TF32_SS_TNILNSP_7ScaleInE1ELSR_1EEEEEENS4_6LayoutINS5_IJSD_SD_SD_EEENS5_IJNSA_ILi0EEESW_SW_EEEEENS5_IJNS4_10UnderscoreESZ_SZ_EEEEENS4_23SM90_TMA_LOAD_MULTICASTENS4_14ComposedLayoutINS4_7SwizzleILi3ELi4ELi3EEENS4_18smem_ptr_flag_bitsILi32EEENSU_INS5_IJNSA_ILi8EEENSA_ILi32EEEEEENS5_IJS19_SD_EEEEEEEvNS4_8identityES12_S1D_vS1E_EENS_8epilogue10collective6detail29Sm90TmaWarpSpecializedAdapterINS1H_15DefaultEpilogueISK_SL_SL_NS1G_6thread17LinearCombinationISK_Li1EffLNS1L_9ScaleType4KindE0ELNS_15FloatRoundStyleE2ESK_EENS1_15EpilogueDefaultEEEEEvvEEEEvNT_6ParamsE,@"STO_CUDA_ENTRY STV_DEFAULT"
_ZN7cutlass13device_kernelINS_4gemm6kernel13GemmUniversalIN4cute5tupleIJiiiiEEENS1_10collective13CollectiveMmaINS1_34MainloopSm90TmaGmmaWarpSpecializedILi4ENS5_IJNS4_1CILi2EEENSA_ILi4EEENSA_ILi1EEEEEENS1_32KernelTmaWarpSpecializedPingpongEEENS5_IJNSA_ILi64EEENSA_ILi128EEESH_EEENS_10tfloat32_tENS5_IJlSD_lEEESK_SL_NS4_8TiledMMAINS4_8MMA_AtomIJNS4_4SM904GMMA30MMA_64x128x8_F32TF32TF32_SS_TNILNSP_7ScaleInE1ELSR_1EEEEEENS4_6LayoutINS5_IJSD_SD_SD_EEENS5_IJNSA_ILi0EEESW_SW_EEEEENS5_IJNS4_10UnderscoreESZ_SZ_EEEEENS4_23SM90_TMA_LOAD_MULTICASTENS4_14ComposedLayoutINS4_7SwizzleILi3ELi4ELi3EEENS4_18smem_ptr_flag_bitsILi32EEENSU_INS5_IJNSA_ILi8EEENSA_ILi32EEEEEENS5_IJS19_SD_EEEEEEEvNS4_8identityES12_S1D_vS1E_EENS_8epilogue10collective6detail29Sm90TmaWarpSpecializedAdapterINS1H_15DefaultEpilogueISK_SL_SL_NS1G_6thread17LinearCombinationISK_Li1EffLNS1L_9ScaleType4KindE0ELNS_15FloatRoundStyleE2ESK_EENS1_15EpilogueDefaultEEEEEvvEEEEvNT_6ParamsE:
[----:B------:R-:W0:Y:S01]  /*0000*/  LDC R1, c[0x0][0x28] ;  /* 0x00000a00ff017b82 */ /* 0x000e220000000800 */
[----:B------:R-:W1:Y:S01]  /*0010*/  S2R R0, SR_TID.X ;  /* 0x0000000000007919 */ /* 0x000e620000002100 */
[----:B------:R-:W-:Y:S01]  /*0020*/  ELECT P0, URZ, PT ;  /* 0x00000000003f782f */ /* 0x000fe20003800000 */
[----:B------:R-:W-:Y:S01]  /*0030*/  BSSY B0, `(.L_x_0) ;  /* 0x0000014000007945 */ /* 0x000fe20003800000 */
[--C-:B-1----:R-:W-:Y:S02]  /*0040*/  SHF.R.U32.HI R2, RZ, 0x5, R0.reuse ;  /* 0x00000005ff027819 */ /* 0x102fe40000011600 */
[----:B------:R-:W-:-:S03]  /*0050*/  SHF.R.U32.HI R4, RZ, 0x7, R0 ;  /* 0x00000007ff047819 */ /* 0x000fc60000011600 */
[----:B------:R-:W1:Y:S02]  /*0060*/  SHFL.IDX PT, R3, R2, RZ, 0x1f ;  /* 0x00001fff02037589 */ /* 0x000e6400000e0000 */
[----:B-1----:R-:W-:Y:S02]  /*0070*/  R2UR UR6, R3 ;  /* 0x00000000030672ca */ /* 0x002fe400000e0000 */
[----:B------:R1:W2:Y:S11]  /*0080*/  SHFL.IDX PT, R3, R4, RZ, 0x1f ;  /* 0x00001fff04037589 */ /* 0x0002b600000e0000 */
[----:B------:R-:W-:-:S02]  /*0090*/  USHF.R.S32.HI UR4, URZ, 0x1f, UR6 ;  /* 0x0000001f3f047899 */ /* 0x000fc40008011406 */
[----:B------:R-:W-:Y:S02]  /*00a0*/  ISETP.NE.OR P0, PT, RZ, UR6, !P0 ;  /* 0x00000006ff007c0c */ /* 0x000fe4000c705670 */
[----:B------:R-:W-:-:S04]  /*00b0*/  ULEA.HI UR4, UR4, UR6, URZ, 0x2 ;  /* 0x0000000604047291 */ /* 0x000fc8000f8f103f */
[----:B------:R-:W-:-:S04]  /*00c0*/  ULOP3.LUT UR4, UR4, 0xfffffffc, URZ, 0xc0, !UPT ;  /* 0xfffffffc04047892 */ /* 0x000fc8000f8ec03f */
[----:B------:R-:W-:-:S03]  /*00d0*/  UIADD3 UR6, UR6, -UR4, URZ ;  /* 0x8000000406067290 */ /* 0x000fc6000fffe03f */
[----:B012---:R-:W-:Y:S09]  /*00e0*/  @P0 BRA `(.L_x_1) ;  /* 0x0000000000200947 */ /* 0x007ff20003800000 */
[----:B------:R-:W-:Y:S02]  /*00f0*/  ULDC.64 UR4, c[0x0][0x198] ;  /* 0x0000660000047ab9 */ /* 0x000fe40000000a00 */
[----:B------:R-:W-:Y:S02]  /*0100*/  UIADD3 UR8, UP0, UR4, 0xf0, URZ ;  /* 0x000000f004087890 */ /* 0x000fe4000ff1e03f */
[----:B------:R-:W-:Y:S02]  /*0110*/  UIADD3 UR4, UP1, UR4, 0x1f0, URZ ;  /* 0x000001f004047890 */ /* 0x000fe4000ff3e03f */
[----:B------:R-:W-:Y:S02]  /*0120*/  UIADD3.X UR9, URZ, UR5, URZ, UP0, !UPT ;  /* 0x000000053f097290 */ /* 0x000fe400087fe43f */
[----:B------:R-:W-:-:S07]  /*0130*/  UIADD3.X UR5, URZ, UR5, URZ, UP1, !UPT ;  /* 0x000000053f057290 */ /* 0x000fce0008ffe43f */
[----:B------:R0:W-:Y:S02]  /*0140*/  UTMACCTL.PF [UR8] ;  /* 0x00000000080079b9 */ /* 0x0001e40008040000 */
[----:B------:R0:W-:Y:S02]  /*0150*/  UTMACCTL.PF [UR4] ;  /* 0x00000000040079b9 */ /* 0x0001e40008040000 */
[----:B0-----:R-:W-:Y:S01]  /*0160*/  NOP ;  /* 0x0000000000007918 */ /* 0x001fe20000000000 */
.L_x_1:
[----:B------:R-:W-:Y:S05]  /*0170*/  BSYNC B0 ;  /* 0x0000000000007941 */ /* 0x000fea0003800000 */
.L_x_0:
[----:B------:R-:W0:Y:S01]  /*0180*/  SHFL.IDX PT, R5, R2, RZ, 0x1f ;  /* 0x00001fff02057589 */ /* 0x000e2200000e0000 */
[----:B------:R-:W-:Y:S01]  /*0190*/  R2UR UR19, R3 ;  /* 0x00000000031372ca */ /* 0x000fe200000e0000 */
[----:B------:R-:W-:-:S04]  /*01a0*/  UISETP.NE.AND UP0, UPT, UR6, 0x3, UPT ;  /* 0x000000030600788c */ /* 0x000fc8000bf05270 */
[----:B------:R-:W-:-:S08]  /*01b0*/  UISETP.EQ.OR UP0, UPT, UR6, URZ, !UP0 ;  /* 0x0000003f0600728c */ /* 0x000fd0000c702670 */
[----:B------:R-:W-:Y:S02]  /*01c0*/  UIADD3 UR14, UR19, -0x1, URZ ;  /* 0xffffffff130e7890 */ /* 0x000fe4000fffe03f */
[----:B------:R-:W-:Y:S02]  /*01d0*/  UISETP.EQ.AND UP0, UPT, UR19, URZ, UP0 ;  /* 0x0000003f1300728c */ /* 0x000fe40008702270 */
[----:B------:R-:W-:Y:S02]  /*01e0*/  UISETP.GE.U32.AND UP1, UPT, UR14, 0x2, UPT ;  /* 0x000000020e00788c */ /* 0x000fe4000bf26070 */
[----:B------:R-:W-:Y:S01]  /*01f0*/  USEL UR40, URZ, 0x1, !UP0 ;  /* 0x000000013f287887 */ /* 0x000fe2000c000000 */
[----:B0-----:R-:W-:-:S03]  /*0200*/  ISETP.NE.AND P0, PT, R5, RZ, PT ;  /* 0x000000ff0500720c */ /* 0x001fc60003f05270 */
[----:B------:R-:W-:-:S10]  /*0210*/  USEL UR40, UR40, 0x2, UP1 ;  /* 0x0000000228287887 */ /* 0x000fd40008800000 */
[----:B------:R-:W-:Y:S05]  /*0220*/  @P0 BRA `(.L_x_2) ;  /* 0x0000000000580947 */ /* 0x000fea0003800000 */
[----:B------:R-:W0:Y:S01]  /*0230*/  S2UR UR7, SR_CgaCtaId ;  /* 0x00000000000779c3 */ /* 0x000e220000008800 */
[----:B------:R-:W-:Y:S01]  /*0240*/  UMOV UR4, 0x400 ;  /* 0x0000040000047882 */ /* 0x000fe20000000000 */
[----:B------:R-:W-:Y:S01]  /*0250*/  UMOV UR5, 0x1 ;  /* 0x0000000100057882 */ /* 0x000fe20000000000 */
[----:B------:R-:W-:Y:S01]  /*0260*/  UMOV UR8, 0x5 ;  /* 0x0000000500087882 */ /* 0x000fe20000000000 */
[----:B------:R-:W-:Y:S01]  /*0270*/  ELECT P0, URZ, PT ;  /* 0x00000000003f782f */ /* 0x000fe20003800000 */
[----:B------:R-:W-:-:S04]  /*0280*/  UIADD3 UR8, -UR8, 0x100000, URZ ;  /* 0x0010000008087890 */ /* 0x000fc8000fffe13f */
[----:B------:R-:W-:Y:S02]  /*0290*/  USHF.L.U32 UR9, UR8, 0xb, URZ ;  /* 0x0000000b08097899 */ /* 0x000fe4000800063f */
[----:B------:R-:W-:Y:S02]  /*02a0*/  USHF.L.U32 UR8, UR8, 0x1, URZ ;  /* 0x0000000108087899 */ /* 0x000fe4000800063f */
[----:B0-----:R-:W-:Y:S02]  /*02b0*/  ULEA UR7, UR7, UR4, 0x18 ;  /* 0x0000000407077291 */ /* 0x001fe4000f8ec03f */
[----:B------:R-:W-:-:S04]  /*02c0*/  UIADD3 UR4, -UR5, 0x100000, URZ ;  /* 0x0010000005047890 */ /* 0x000fc8000fffe13f */
[----:B------:R-:W-:Y:S02]  /*02d0*/  USHF.L.U32 UR5, UR4, 0xb, URZ ;  /* 0x0000000b04057899 */ /* 0x000fe4000800063f */
[----:B------:R-:W-:Y:S01]  /*02e0*/  USHF.L.U32 UR4, UR4, 0x1, URZ ;  /* 0x0000000104047899 */ /* 0x000fe2000800063f */
[----:B------:R-:W0:Y:S11]  /*02f0*/  FENCE.VIEW.ASYNC.S ;  /* 0x00000000000073c6 */ /* 0x000e360000000000 */
[----:B0-----:R0:W1:Y:S01]  /*0300*/  SYNCS.EXCH.64 URZ, [UR7], UR4 ;  /* 0x00000004073f75b2 */ /* 0x0010620008000100 */
[----:B------:R0:W2:Y:S01]  /*0310*/  SYNCS.EXCH.64 URZ, [UR7+0x20], UR8 ;  /* 0x00002008073f75b2 */ /* 0x0000a20008000100 */
[----:B------:R0:W3:Y:S01]  /*0320*/  SYNCS.EXCH.64 URZ, [UR7+0x8], UR4 ;  /* 0x00000804073f75b2 */ /* 0x0000e20008000100 */
[----:B------:R0:W4:Y:S01]  /*0330*/  SYNCS.EXCH.64 URZ, [UR7+0x28], UR8 ;  /* 0x00002808073f75b2 */ /* 0x0001220008000100 */
[----:B------:R0:W0:Y:S01]  /*0340*/  SYNCS.EXCH.64 URZ, [UR7+0x10], UR4 ;  /* 0x00001004073f75b2 */ /* 0x0000220008000100 */
[----:B------:R0:W0:Y:S01]  /*0350*/  SYNCS.EXCH.64 URZ, [UR7+0x30], UR8 ;  /* 0x00003008073f75b2 */ /* 0x0000220008000100 */
[----:B------:R0:W0:Y:S01]  /*0360*/  SYNCS.EXCH.64 URZ, [UR7+0x18], UR4 ;  /* 0x00001804073f75b2 */ /* 0x0000220008000100 */
[----:B------:R0:W0:Y:S01]  /*0370*/  SYNCS.EXCH.64 URZ, [UR7+0x38], UR8 ;  /* 0x00003808073f75b2 */ /* 0x0000220008000100 */
[----:B------:R-:W-:Y:S01]  /*0380*/  NOP ;  /* 0x0000000000007918 */ /* 0x000fe20000000000 */
.L_x_2:
[----:B------:R-:W5:Y:S01]  /*0390*/  S2UR UR15, SR_CTAID.X ;  /* 0x00000000000f79c3 */ /* 0x000f620000002500 */
[----:B------:R-:W1:Y:S01]  /*03a0*/  SHFL.IDX PT, R8, R2, RZ, 0x1f ;  /* 0x00001fff02087589 */ /* 0x000e6200000e0000 */
[----:B------:R-:W-:Y:S01]  /*03b0*/  SHF.R.S32.HI R3, RZ, 0x1f, R0 ;  /* 0x0000001fff037819 */ /* 0x000fe20000011400 */
[----:B0-----:R-:W-:Y:S01]  /*03c0*/  ULDC UR4, c[0x0][0x150] ;  /* 0x0000540000047ab9 */ /* 0x001fe20000000800 */
[----:B------:R-:W-:Y:S01]  /*03d0*/  ELECT P0, URZ, PT ;  /* 0x00000000003f782f */ /* 0x000fe20003800000 */
[----:B------:R0:W2:Y:S01]  /*03e0*/  SHFL.IDX PT, R9, R2, RZ, 0x1f ;  /* 0x00001fff02097589 */ /* 0x0000a200000e0000 */
[----:B------:R-:W-:Y:S02]  /*03f0*/  LEA.HI R3, R3, R0, RZ, 0x7 ;  /* 0x0000000003037211 */ /* 0x000fe400078f38ff */
[----:B------:R-:W-:Y:S01]  /*0400*/  ELECT P1, URZ, PT ;  /* 0x00000000003f782f */ /* 0x000fe20003820000 */
[----:B------:R-:W3:Y:S01]  /*0410*/  S2UR UR8, SR_CTAID.Y ;  /* 0x00000000000879c3 */ /* 0x000ee20000002600 */
[----:B------:R-:W-:Y:S01]  /*0420*/  ULDC UR7, c[0x0][0x144] ;  /* 0x0000510000077ab9 */ /* 0x000fe20000000800 */
[----:B------:R-:W-:Y:S01]  /*0430*/  LOP3.LUT R3, R3, 0xffffff80, RZ, 0xc0, !PT ;  /* 0xffffff8003037812 */ /* 0x000fe200078ec0ff */
[----:B------:R-:W-:Y:S01]  /*0440*/  UMOV UR18, 0x80 ;  /* 0x0000008000127882 */ /* 0x000fe20000000000 */
[----:B------:R-:W-:Y:S01]  /*0450*/  NOP ;  /* 0x0000000000007918 */ /* 0x000fe20000000000 */
[----:B0-----:R-:W-:Y:S01]  /*0460*/  SHF.R.S32.HI R2, RZ, 0x1f, R5 ;  /* 0x0000001fff027819 */ /* 0x001fe20000011405 */
[----:B------:R-:W-:Y:S01]  /*0470*/  NOP ;  /* 0x0000000000007918 */ /* 0x000fe20000000000 */
[----:B------:R-:W-:Y:S01]  /*0480*/  IMAD.IADD R3, R0, 0x1, -R3 ;  /* 0x0000000100037824 */ /* 0x000fe200078e0a03 */
[----:B------:R-:W-:Y:S01]  /*0490*/  ULDC UR17, c[0x0][0x148] ;  /* 0x0000520000117ab9 */ /* 0x000fe20000000800 */
[----:B------:R-:W-:Y:S01]  /*04a0*/  LEA.HI R2, R2, R5, RZ, 0x2 ;  /* 0x0000000502027211 */ /* 0x000fe200078f10ff */
[----:B------:R-:W-:Y:S01]  /*04b0*/  IMAD.MOV.U32 R23, RZ, RZ, 0x1 ;  /* 0x00000001ff177424 */ /* 0x000fe200078e00ff */
[----:B------:R0:W0:Y:S01]  /*04c0*/  SHFL.IDX PT, R97, R4, RZ, 0x1f ;  /* 0x00001fff04617589 */ /* 0x00002200000e0000 */
[----:B------:R-:W-:-:S02]  /*04d0*/  SHF.R.S32.HI R6, RZ, 0x1f, R3 ;  /* 0x0000001fff067819 */ /* 0x000fc40000011403 */
[----:B------:R-:W-:Y:S02]  /*04e0*/  LOP3.LUT R2, R2, 0x3ffffffc, RZ, 0xc0, !PT ;  /* 0x3ffffffc02027812 */ /* 0x000fe400078ec0ff */
[----:B-----5:R-:W-:Y:S02]  /*04f0*/  I2FP.F32.U32 R10, UR15 ;  /* 0x0000000f000a7c45 */ /* 0x020fe40008201000 */
[----:B------:R-:W-:Y:S01]  /*0500*/  LEA.HI R7, R6, R3, RZ, 0x3 ;  /* 0x0000000306077211 */ /* 0x000fe200078f18ff */
[----:B------:R-:W-:Y:S01]  /*0510*/  IMAD.IADD R2, R5, 0x1, -R2 ;  /* 0x0000000105027824 */ /* 0x000fe200078e0a02 */
[----:B-1----:R-:W-:Y:S01]  /*0520*/  ISETP.NE.OR P0, PT, R8, RZ, !P0 ;  /* 0x000000ff0800720c */ /* 0x002fe20004705670 */
[----:B------:R-:W-:Y:S01]  /*0530*/  FMUL R10, R10, UR4 ;  /* 0x000000040a0a7c20 */ /* 0x000fe20008400000 */
[--C-:B------:R-:W-:Y:S01]  /*0540*/  SHF.R.S32.HI R8, RZ, 0x3, R7.reuse ;  /* 0x00000003ff087819 */ /* 0x100fe20000011407 */
[----:B------:R-:W-:Y:S01]  /*0550*/  ULDC UR4, c[0x0][0x154] ;  /* 0x0000550000047ab9 */ /* 0x000fe20000000800 */
[----:B------:R-:W-:-:S02]  /*0560*/  SHF.R.S32.HI R7, RZ, 0x1f, R7 ;  /* 0x0000001fff077819 */ /* 0x000fc40000011407 */
[----:B--2---:R-:W-:Y:S01]  /*0570*/  ISETP.NE.OR P1, PT, R9, RZ, !P1 ;  /* 0x000000ff0900720c */ /* 0x004fe20004f25670 */
[----:B------:R-:W1:Y:S01]  /*0580*/  F2I.U32.TRUNC.NTZ R10, R10 ;  /* 0x0000000a000a7305 */ /* 0x000e62000020f000 */
[----:B------:R-:W-:Y:S02]  /*0590*/  LEA.HI R7, R7, R8, RZ, 0x2 ;  /* 0x0000000807077211 */ /* 0x000fe400078f10ff */
[----:B---3--:R-:W-:Y:S02]  /*05a0*/  I2FP.F32.U32 R9, UR8 ;  /* 0x0000000800097c45 */ /* 0x008fe40008201000 */
[----:B------:R-:W-:Y:S01]  /*05b0*/  LOP3.LUT R7, R7, 0xfffffffc, RZ, 0xc0, !PT ;  /* 0xfffffffc07077812 */ /* 0x000fe200078ec0ff */
[----:B------:R-:W-:Y:S01]  /*05c0*/  VOTEU.ALL UP0, P0 ;  /* 0x00000000003f7886 */ /* 0x000fe20000000000 */
[----:B------:R-:W-:Y:S01]  /*05d0*/  ISETP.NE.AND P2, PT, RZ, UR19, PT ;  /* 0x00000013ff007c0c */ /* 0x000fe2000bf45270 */
[----:B------:R-:W-:Y:S02]  /*05e0*/  FMUL R9, R9, UR4 ;  /* 0x0000000409097c20 */ /* 0x000fe40008400000 */
[----:B------:R-:W-:Y:S01]  /*05f0*/  IMAD.IADD R7, R8, 0x1, -R7 ;  /* 0x0000000108077824 */ /* 0x000fe200078e0a07 */
[----:B------:R-:W2:Y:S01]  /*0600*/  @!UP0 S2UR UR11, SR_CgaCtaId ;  /* 0x00000000000b89c3 */ /* 0x000ea20000008800 */
[----:B------:R-:W-:Y:S01]  /*0610*/  VOTEU.ALL UP1, P1 ;  /* 0x00000000003f7886 */ /* 0x000fe20000820000 */
[----:B------:R-:W-:Y:S01]  /*0620*/  @!UP0 UMOV UR10, 0x400 ;  /* 0x00000400000a8882 */ /* 0x000fe20000000000 */
[----:B------:R-:W-:Y:S01]  /*0630*/  IMAD R2, R2, 0x4, R7 ;  /* 0x0000000402027824 */ /* 0x000fe200078e0207 */
[----:B-1----:R-:W-:Y:S01]  /*0640*/  R2UR UR4, R10 ;  /* 0x000000000a0472ca */ /* 0x002fe200000e0000 */
[----:B------:R-:W1:Y:S01]  /*0650*/  F2I.U32.TRUNC.NTZ R9, R9 ;  /* 0x0000000900097305 */ /* 0x000e62000020f000 */
[----:B------:R-:W-:Y:S01]  /*0660*/  @!UP1 UMOV UR13, 0x400 ;  /* 0x00000400000d9882 */ /* 0x000fe20000000000 */
[C---:B------:R-:W-:Y:S01]  /*0670*/  IMAD.SHL.U32 R5, R2.reuse, 0x4, RZ ;  /* 0x0000000402057824 */ /* 0x040fe200078e00ff */
[----:B------:R-:W3:Y:S01]  /*0680*/  @!UP1 S2UR UR16, SR_CgaCtaId ;  /* 0x00000000001099c3 */ /* 0x000ee20000008800 */
[C---:B------:R-:W-:Y:S01]  /*0690*/  LEA.HI R7, R2.reuse, R2, RZ, 0x1 ;  /* 0x0000000202077211 */ /* 0x040fe200078f08ff */
[----:B------:R-:W-:Y:S01]  /*06a0*/  VOTEU.ALL UP2, P1 ;  /* 0x00000000003f7886 */ /* 0x000fe20000840000 */
[----:B------:R-:W-:Y:S01]  /*06b0*/  VOTEU.ALL UP3, P1 ;  /* 0x00000000003f7886 */ /* 0x000fe20000860000 */
[----:B------:R-:W-:Y:S01]  /*06c0*/  LOP3.LUT R22, R2, 0xc, R5, 0x78, !PT ;  /* 0x0000000c02167812 */ /* 0x000fe200078e7805 */
[----:B------:R-:W-:Y:S01]  /*06d0*/  VOTEU.ALL UP4, P1 ;  /* 0x00000000003f7886 */ /* 0x000fe20000880000 */
[----:B------:R-:W-:Y:S01]  /*06e0*/  LOP3.LUT R7, R7, 0xfffffffe, RZ, 0xc0, !PT ;  /* 0xfffffffe07077812 */ /* 0x000fe200078ec0ff */
[----:B------:R-:W-:Y:S01]  /*06f0*/  VOTEU.ALL UP5, P1 ;  /* 0x00000000003f7886 */ /* 0x000fe200008a0000 */
[----:B------:R-:W5:Y:S01]  /*0700*/  LDC R5, c[0x0][0x140] ;  /* 0x00005000ff057b82 */ /* 0x000f620000000800 */
[----:B------:R-:W-:-:S02]  /*0710*/  UIADD3 UR4, -UR4, URZ, URZ ;  /* 0x0000003f04047290 */ /* 0x000fc4000fffe13f */
[----:B------:R-:W-:Y:S01]  /*0720*/  IMAD.IADD R7, R2, 0x1, -R7 ;  /* 0x0000000102077824 */ /* 0x000fe200078e0a07 */
[----:B-1----:R-:W-:Y:S01]  /*0730*/  R2UR UR9, R9 ;  /* 0x00000000090972ca */ /* 0x002fe200000e0000 */
[----:B------:R-:W-:-:S03]  /*0740*/  UIMAD UR7, UR7, UR4, UR15 ;  /* 0x00000004070772a4 */ /* 0x000fc6000f8e020f */
[----:B------:R-:W-:Y:S01]  /*0750*/  UMOV UR4, 0x20 ;  /* 0x0000002000047882 */ /* 0x000fe20000000000 */
[----:B--2---:R-:W-:Y:S02]  /*0760*/  @!UP0 ULEA UR12, UR11, UR10, 0x18 ;  /* 0x0000000a0b0c8291 */ /* 0x004fe4000f8ec03f */
[----:B------:R-:W-:Y:S01]  /*0770*/  ISETP.NE.AND P3, PT, R7, UR7, PT ;  /* 0x0000000707007c0c */ /* 0x000fe2000bf65270 */
[----:B------:R-:W-:-:S04]  /*0780*/  @!UP0 UIADD3 UR4, -UR4, 0x100000, URZ ;  /* 0x0010000004048890 */ /* 0x000fc8000fffe13f */
[----:B------:R-:W-:Y:S02]  /*0790*/  @!UP0 USHF.L.U32 UR5, UR4, 0xb, URZ ;  /* 0x0000000b04058899 */ /* 0x000fe4000800063f */
[----:B------:R-:W-:Y:S02]  /*07a0*/  @!UP0 USHF.L.U32 UR4, UR4, 0x1, URZ ;  /* 0x0000000104048899 */ /* 0x000fe4000800063f */
[----:B------:R-:W-:-:S04]  /*07b0*/  @!UP1 UIADD3 UR10, -UR18, 0x100000, URZ ;  /* 0x00100000120a9890 */ /* 0x000fc8000fffe13f */
[----:B------:R-:W-:Y:S02]  /*07c0*/  @!UP1 USHF.L.U32 UR11, UR10, 0xb, URZ ;  /* 0x0000000b0a0b9899 */ /* 0x000fe4000800063f */
[----:B------:R-:W-:Y:S02]  /*07d0*/  @!UP1 USHF.L.U32 UR10, UR10, 0x1, URZ ;  /* 0x000000010a0a9899 */ /* 0x000fe4000800063f */
[----:B---3--:R-:W-:Y:S01]  /*07e0*/  @!UP1 ULEA UR13, UR16, UR13, 0x18 ;  /* 0x0000000d100d9291 */ /* 0x008fe2000f8ec03f */
[----:B------:R-:W-:Y:S01]  /*07f0*/  VOTEU.ALL UP0, P0 ;  /* 0x00000000003f7886 */ /* 0x000fe20000000000 */
[----:B------:R-:W-:Y:S01]  /*0800*/  VOTEU.ALL UP1, P0 ;  /* 0x00000000003f7886 */ /* 0x000fe20000020000 */
[----:B------:R-:W-:Y:S01]  /*0810*/  UIADD3 UR9, -UR9, URZ, URZ ;  /* 0x0000003f09097290 */ /* 0x000fe2000fffe13f */
[----:B------:R-:W-:Y:S01]  /*0820*/  LOP3.LUT P0, RZ, R3, 0x7, RZ, 0xc0, !PT ;  /* 0x0000000703ff7812 */ /* 0x000fe2000780c0ff */
[----:B------:R-:W1:Y:S02]  /*0830*/  FENCE.VIEW.ASYNC.S ;  /* 0x00000000000073c6 */ /* 0x000e640000000000 */
[----:B-1----:R-:W1:Y:S01]  /*0840*/  @!UP0 SYNCS.EXCH.64 URZ, [UR12+0x70], UR4 ;  /* 0x000070040c3f85b2 */ /* 0x002e620008000100 */
[----:B------:R-:W-:-:S02]  /*0850*/  @P3 LEA.HI R2, R22, R22, RZ, 0x1 ;  /* 0x0000001616023211 */ /* 0x000fc400078f08ff */
[----:B-----5:R-:W-:Y:S02]  /*0860*/  ISETP.EQ.U32.AND P1, PT, R5, 0x1, PT ;  /* 0x000000010500780c */ /* 0x020fe40003f22070 */
[----:B------:R-:W-:Y:S02]  /*0870*/  @P3 SHF.R.S32.HI R2, RZ, 0x1, R2 ;  /* 0x00000001ff023819 */ /* 0x000fe40000011402 */
[----:B------:R-:W-:Y:S01]  /*0880*/  ISETP.LT.U32.AND P0, PT, R22, 0x8, !P0 ;  /* 0x000000081600780c */ /* 0x000fe20004701070 */
[----:B------:R2:W3:Y:S01]  /*0890*/  @!UP1 SYNCS.EXCH.64 URZ, [UR12+0x78], UR4 ;  /* 0x000078040c3f95b2 */ /* 0x0004e20008000100 */
[----:B------:R-:W-:Y:S01]  /*08a0*/  NOP ;  /* 0x0000000000007918 */ /* 0x000fe20000000000 */
[----:B--2---:R-:W-:Y:S01]  /*08b0*/  UIMAD UR4, UR17, UR9, UR8 ;  /* 0x00000009110472a4 */ /* 0x004fe2000f8e0208 */
[----:B------:R2:W0:Y:S05]  /*08c0*/  @!UP2 SYNCS.EXCH.64 URZ, [UR13+0x50], UR10 ;  /* 0x0000500a0d3fa5b2 */ /* 0x00042a0008000100 */
[----:B------:R-:W-:-:S02]  /*08d0*/  @P3 ISETP.NE.AND P4, PT, R2, UR4, PT ;  /* 0x0000000402003c0c */ /* 0x000fc4000bf85270 */
[----:B------:R-:W-:Y:S02]  /*08e0*/  SEL R2, RZ, 0x1, !P0 ;  /* 0x00000001ff027807 */ /* 0x000fe40004000000 */
[----:B------:R-:W-:-:S04]  /*08f0*/  @P3 SEL R23, RZ, 0x1, P4 ;  /* 0x00000001ff173807 */ /* 0x000fc80002000000 */
[----:B------:R-:W-:Y:S01]  /*0900*/  LOP3.LUT R23, R23, R2, RZ, 0xc0, !PT ;  /* 0x0000000217177212 */ /* 0x000fe200078ec0ff */
[----:B------:R2:W0:Y:S01]  /*0910*/  @!UP3 SYNCS.EXCH.64 URZ, [UR13+0x58], UR10 ;  /* 0x0000580a0d3fb5b2 */ /* 0x0004220008000100 */
[----:B------:R2:W0:Y:S01]  /*0920*/  @!UP4 SYNCS.EXCH.64 URZ, [UR13+0x60], UR10 ;  /* 0x0000600a0d3fc5b2 */ /* 0x0004220008000100 */
[----:B------:R2:W0:Y:S01]  /*0930*/  @!UP5 SYNCS.EXCH.64 URZ, [UR13+0x68], UR10 ;  /* 0x0000680a0d3fd5b2 */ /* 0x0004220008000100 */
[----:B------:R-:W-:Y:S01]  /*0940*/  NOP ;  /* 0x0000000000007918 */ /* 0x000fe20000000000 */
[----:B-12---:R-:W-:Y:S05]  /*0950*/  @!P1 BRA `(.L_x_3) ;  /* 0x0000000000089947 */ /* 0x006fea0003800000 */
[----:B0--34-:R-:W-:Y:S01]  /*0960*/  UCGABAR_ARV ;  /* 0x00000000000079c7 */ /* 0x019fe20008000000 */
[----:B------:R-:W-:Y:S05]  /*0970*/  BRA `(.L_x_4) ;  /* 0x0000000000047947 */ /* 0x000fea0003800000 */
.L_x_3:
[----:B0--34-:R-:W-:Y:S01]  /*0980*/  NOP ;  /* 0x0000000000007918 */ /* 0x019fe20000000000 */
.L_x_4:
[----:B------:R-:W-:Y:S01]  /*0990*/  ULDC.64 UR4, c[0x0][0x598] ;  /* 0x0001660000047ab9 */ /* 0x000fe20000000a00 */
[----:B------:R-:W-:Y:S01]  /*09a0*/  ULDC.64 UR54, c[0x0][0x208] ;  /* 0x0000820000367ab9 */ /* 0x000fe20000000a00 */
[----:B------:R-:W-:-:S04]  /*09b0*/  ISETP.NE.U32.AND P0, PT, RZ, UR4, PT ;  /* 0x00000004ff007c0c */ /* 0x000fc8000bf05070 */
[----:B------:R-:W-:-:S13]  /*09c0*/  ISETP.NE.AND.EX P0, PT, RZ, UR5, PT, P0 ;  /* 0x00000005ff007c0c */ /* 0x000fda000bf05300 */
[----:B------:R-:W-:Y:S05]  /*09d0*/  @!P0 BRA `(.L_x_5) ;  /* 0x00000000001c8947 */ /* 0x000fea0003800000 */
[----:B------:R-:W0:Y:S02]  /*09e0*/  LDC.64 R4, c[0x0][0x598] ;  /* 0x00016600ff047b82 */ /* 0x000e240000000a00 */
[----:B0-----:R-:W2:Y:S02]  /*09f0*/  LDG.E.64 R4, desc[UR54][R4.64] ;  /* 0x0000003604047981 */ /* 0x001ea4000c1e1b00 */
[----:B--2---:R-:W-:-:S04]  /*0a00*/  ISETP.NE.U32.AND P0, PT, R4, RZ, PT ;  /* 0x000000ff0400720c */ /* 0x004fc80003f05070 */
[----:B------:R-:W-:-:S13]  /*0a10*/  ISETP.NE.AND.EX P0, PT, R5, RZ, PT, P0 ;  /* 0x000000ff0500720c */ /* 0x000fda0003f05300 */
[----:B------:R-:W-:Y:S05]  /*0a20*/  @!P0 BRA `(.L_x_5) ;  /* 0x0000000000088947 */ /* 0x000fea0003800000 */
[----:B------:R0:W5:Y:S01]  /*0a30*/  LD.E R88, desc[UR54][R4.64] ;  /* 0x0000003604587980 */ /* 0x000162000c101900 */
[----:B------:R-:W-:Y:S05]  /*0a40*/  BRA `(.L_x_6) ;  /* 0x0000000000247947 */ /* 0x000fea0003800000 */
.L_x_5:
[----:B------:R-:W-:Y:S02]  /*0a50*/  ULDC.64 UR4, c[0x0][0x588] ;  /* 0x0001620000047ab9 */ /* 0x000fe40000000a00 */
[----:B------:R-:W-:-:S04]  /*0a60*/  ISETP.NE.U32.AND P0, PT, RZ, UR4, PT ;  /* 0x00000004ff007c0c */ /* 0x000fc8000bf05070 */
[----:B------:R-:W-:-:S13]  /*0a70*/  ISETP.NE.AND.EX P0, PT, RZ, UR5, PT, P0 ;  /* 0x00000005ff007c0c */ /* 0x000fda000bf05300 */
[----:B------:R-:W-:Y:S05]  /*0a80*/  @!P0 BRA `(.L_x_7) ;  /* 0x00000000000c8947 */ /* 0x000fea0003800000 */
[----:B------:R-:W0:Y:S02]  /*0a90*/  LDC.64 R88, c[0x0][0x588] ;  /* 0x00016200ff587b82 */ /* 0x000e240000000a00 */
[----:B0-----:R1:W5:Y:S01]  /*0aa0*/  LDG.E R88, desc[UR54][R88.64] ;  /* 0x0000003658587981 */ /* 0x001362000c1e1900 */
[----:B------:R-:W-:Y:S05]  /*0ab0*/  BRA `(.L_x_6) ;  /* 0x0000000000087947 */ /* 0x000fea0003800000 */
.L_x_7:
[----:B------:R-:W-:Y:S02]  /*0ac0*/  ULDC UR4, c[0x0][0x580] ;  /* 0x0001600000047ab9 */ /* 0x000fe40000000800 */
[----:B------:R-:W-:-:S07]  /*0ad0*/  IMAD.U32 R88, RZ, RZ, UR4 ;  /* 0x00000004ff587e24 */ /* 0x000fce000f8e00ff */
.L_x_6:
[----:B------:R-:W-:Y:S02]  /*0ae0*/  ULDC.64 UR4, c[0x0][0x5a0] ;  /* 0x0001680000047ab9 */ /* 0x000fe40000000a00 */
[----:B------:R-:W-:-:S04]  /*0af0*/  ISETP.NE.U32.AND P0, PT, RZ, UR4, PT ;  /* 0x00000004ff007c0c */ /* 0x000fc8000bf05070 */
[----:B------:R-:W-:-:S13]  /*0b00*/  ISETP.NE.AND.EX P0, PT, RZ, UR5, PT, P0 ;  /* 0x00000005ff007c0c */ /* 0x000fda000bf05300 */
[----:B------:R-:W-:Y:S05]  /*0b10*/  @!P0 BRA `(.L_x_8) ;  /* 0x00000000001c8947 */ /* 0x000fea0003800000 */
[----:B0-----:R-:W0:Y:S02]  /*0b20*/  LDC.64 R4, c[0x0][0x5a0] ;  /* 0x00016800ff047b82 */ /* 0x001e240000000a00 */
[----:B0-----:R-:W2:Y:S02]  /*0b30*/  LDG.E.64 R4, desc[UR54][R4.64] ;  /* 0x0000003604047981 */ /* 0x001ea4000c1e1b00 */
[----:B--2---:R-:W-:-:S04]  /*0b40*/  ISETP.NE.U32.AND P0, PT, R4, RZ, PT ;  /* 0x000000ff0400720c */ /* 0x004fc80003f05070 */
[----:B------:R-:W-:-:S13]  /*0b50*/  ISETP.NE.AND.EX P0, PT, R5, RZ, PT, P0 ;  /* 0x000000ff0500720c */ /* 0x000fda0003f05300 */
[----:B------:R-:W-:Y:S05]  /*0b60*/  @!P0 BRA `(.L_x_8) ;  /* 0x0000000000088947 */ /* 0x000fea0003800000 */
[----:B-1----:R0:W5:Y:S01]  /*0b70*/  LD.E R89, desc[UR54][R4.64] ;  /* 0x0000003604597980 */ /* 0x002162000c101900 */
[----:B------:R-:W-:Y:S05]  /*0b80*/  BRA `(.L_x_9) ;  /* 0x0000000000247947 */ /* 0x000fea0003800000 */
.L_x_8:
[----:B------:R-:W-:Y:S02]  /*0b90*/  ULDC.64 UR4, c[0x0][0x590] ;  /* 0x0001640000047ab9 */ /* 0x000fe40000000a00 */
[----:B------:R-:W-:-:S04]  /*0ba0*/  ISETP.NE.U32.AND P0, PT, RZ, UR4, PT ;  /* 0x00000004ff007c0c */ /* 0x000fc8000bf05070 */
[----:B------:R-:W-:-:S13]  /*0bb0*/  ISETP.NE.AND.EX P0, PT, RZ, UR5, PT, P0 ;  /* 0x00000005ff007c0c */ /* 0x000fda000bf05300 */
[----:B------:R-:W-:Y:S05]  /*0bc0*/  @!P0 BRA `(.L_x_10) ;  /* 0x00000000000c8947 */ /* 0x000fea0003800000 */
[----:B0-----:R-:W1:Y:S02]  /*0bd0*/  LDC.64 R4, c[0x0][0x590] ;  /* 0x00016400ff047b82 */ /* 0x001e640000000a00 */
[----:B-1----:R1:W5:Y:S01]  /*0be0*/  LDG.E R89, desc[UR54][R4.64] ;  /* 0x0000003604597981 */ /* 0x002362000c1e1900 */
[----:B------:R-:W-:Y:S05]  /*0bf0*/  BRA `(.L_x_9) ;  /* 0x0000000000087947 */ /* 0x000fea0003800000 */
.L_x_10:
[----:B------:R-:W-:Y:S02]  /*0c00*/  ULDC UR4, c[0x0][0x584] ;  /* 0x0001610000047ab9 */ /* 0x000fe40000000800 */
[----:B-1----:R-:W-:-:S07]  /*0c10*/  IMAD.U32 R89, RZ, RZ, UR4 ;  /* 0x00000004ff597e24 */ /* 0x002fce000f8e00ff */
.L_x_9:
[----:B------:R-:W-:Y:S01]  /*0c20*/  ULDC UR4, c[0x0][0x65c] ;  /* 0x0001970000047ab9 */ /* 0x000fe20000000800 */
[----:B01----:R-:W0:Y:S01]  /*0c30*/  LDC.64 R4, c[0x0][0x650] ;  /* 0x00019400ff047b82 */ /* 0x003e220000000a00 */
[----:B------:R-:W-:Y:S01]  /*0c40*/  UISETP.NE.AND UP2, UPT, UR4, 0x1, UPT ;  /* 0x000000010400788c */ /* 0x000fe2000bf45270 */
[----:B------:R-:W-:Y:S01]  /*0c50*/  IMAD.MOV.U32 R18, RZ, RZ, -0x1 ;  /* 0xffffffffff127424 */ /* 0x000fe200078e00ff */
[----:B------:R-:W-:Y:S01]  /*0c60*/  UISETP.NE.AND UP0, UPT, UR19, 0x2, UPT ;  /* 0x000000021300788c */ /* 0x000fe2000bf05270 */
[----:B------:R-:W-:Y:S01]  /*0c70*/  IMAD.MOV.U32 R19, RZ, RZ, -0x1 ;  /* 0xffffffffff137424 */ /* 0x000fe200078e00ff */
[----:B------:R-:W-:-:S07]  /*0c80*/  UP2UR UR38, UPR, URZ, 0x4 ;  /* 0x000000043f267883 */ /* 0x000fce0008000000 */
[----:B------:R-:W-:Y:S01]  /*0c90*/  @UP2 ULDC UR12, c[0x0][0x10] ;  /* 0x00000400000c2ab9 */ /* 0x000fe20000000800 */
[----:B------:R-:W-:Y:S01]  /*0ca0*/  @UP2 UMOV UR4, UR8 ;  /* 0x0000000800042c82 */ /* 0x000fe20008000000 */
[----:B------:R-:W-:Y:S01]  /*0cb0*/  @UP2 UMOV UR5, URZ ;  /* 0x0000003f00052c82 */ /* 0x000fe20008000000 */
[----:B------:R-:W-:Y:S01]  /*0cc0*/  @!UP2 ULDC UR16, c[0x0][0xc] ;  /* 0x000003000010aab9 */ /* 0x000fe20000000800 */
[----:B------:R-:W-:Y:S01]  /*0cd0*/  @UP2 UIMAD.WIDE.U32 UR12, UR15, UR12, UR4 ;  /* 0x0000000c0f0c22a5 */ /* 0x000fe2000f8e0004 */
[----:B------:R-:W-:Y:S02]  /*0ce0*/  ULDC UR10, c[0x0][0xc] ;  /* 0x00000300000a7ab9 */ /* 0x000fe40000000800 */
[----:B------:R-:W-:Y:S01]  /*0cf0*/  @UP2 UMOV UR4, URZ ;  /* 0x0000003f00042c82 */ /* 0x000fe20008000000 */
[----:B------:R-:W-:Y:S01]  /*0d00*/  UMOV UR5, URZ ;  /* 0x0000003f00057c82 */ /* 0x000fe20008000000 */
[----:B------:R-:W-:Y:S01]  /*0d10*/  @UP2 UIADD3 UR18, UR13, UR4, URZ ;  /* 0x000000040d122290 */ /* 0x000fe2000fffe03f */
[----:B------:R-:W-:-:S02]  /*0d20*/  ULDC UR11, c[0x0][0x10] ;  /* 0x00000400000b7ab9 */ /* 0x000fc40000000800 */
[----:B------:R-:W-:Y:S01]  /*0d30*/  UMOV UR4, UR15 ;  /* 0x0000000f00047c82 */ /* 0x000fe20008000000 */
[----:B------:R-:W-:Y:S02]  /*0d40*/  UIMAD.WIDE.U32 UR10, UR10, UR11, URZ ;  /* 0x0000000b0a0a72a5 */ /* 0x000fe4000f8e003f */
[----:B------:R-:W-:Y:S01]  /*0d50*/  @!UP2 UIMAD.WIDE.U32 UR4, UR8, UR16, UR4 ;  /* 0x000000100804a2a5 */ /* 0x000fe2000f8e0004 */
[----:B------:R-:W-:Y:S02]  /*0d60*/  ULDC UR13, c[0x0][0x14] ;  /* 0x00000500000d7ab9 */ /* 0x000fe40000000800 */
[----:B------:R-:W-:Y:S02]  /*0d70*/  UIMAD.WIDE.U32 UR52, UR10, UR13, URZ ;  /* 0x0000000d0a3472a5 */ /* 0x000fe4000f8e003f */
[----:B------:R-:W-:Y:S02]  /*0d80*/  UIMAD UR39, UR11, UR13, URZ ;  /* 0x0000000d0b2772a4 */ /* 0x000fe4000f8e023f */
[----:B------:R-:W-:Y:S01]  /*0d90*/  @!UP2 UMOV UR12, UR4 ;  /* 0x00000004000cac82 */ /* 0x000fe20008000000 */
[----:B------:R-:W-:Y:S01]  /*0da0*/  @!UP2 UMOV UR18, UR5 ;  /* 0x000000050012ac82 */ /* 0x000fe20008000000 */
[----:B------:R-:W-:-:S02]  /*0db0*/  UIADD3 UR39, UR53, UR39, URZ ;  /* 0x0000002735277290 */ /* 0x000fc4000fffe03f */
[----:B------:R-:W-:-:S04]  /*0dc0*/  UIADD3 UR4, UP1, UR12, UR52, URZ ;  /* 0x000000340c047290 */ /* 0x000fc8000ff3e03f */
[----:B------:R-:W-:Y:S02]  /*0dd0*/  UIADD3.X UR5, UR18, UR39, URZ, UP1, !UPT ;  /* 0x0000002712057290 */ /* 0x000fe40008ffe43f */
[----:B------:R-:W-:Y:S02]  /*0de0*/  USEL UR4, UR4, UR12, !UP0 ;  /* 0x0000000c04047287 */ /* 0x000fe4000c000000 */
[----:B------:R-:W-:-:S04]  /*0df0*/  USEL UR5, UR5, UR18, !UP0 ;  /* 0x0000001205057287 */ /* 0x000fc8000c000000 */
[----:B0-----:R-:W-:Y:S01]  /*0e00*/  ISETP.LE.U32.AND P0, PT, R4, UR4, PT ;  /* 0x0000000404007c0c */ /* 0x001fe2000bf03070 */
[----:B------:R-:W-:Y:S01]  /*0e10*/  IMAD.U32 R16, RZ, RZ, UR4 ;  /* 0x00000004ff107e24 */ /* 0x000fe2000f8e00ff */
[----:B------:R-:W-:Y:S01]  /*0e20*/  PRMT R4, RZ, 0x7610, R4 ;  /* 0x00007610ff047816 */ /* 0x000fe20000000004 */
[----:B------:R-:W-:Y:S02]  /*0e30*/  IMAD.U32 R2, RZ, RZ, UR5 ;  /* 0x00000005ff027e24 */ /* 0x000fe4000f8e00ff */
[----:B------:R-:W-:-:S03]  /*0e40*/  IMAD.U32 R17, RZ, RZ, UR5 ;  /* 0x00000005ff117e24 */ /* 0x000fc6000f8e00ff */
[----:B------:R-:W-:Y:S01]  /*0e50*/  ISETP.GE.U32.AND.EX P0, PT, R2, R5, PT, P0 ;  /* 0x000000050200720c */ /* 0x000fe20003f06100 */
[----:B------:R-:W-:-:S12]  /*0e60*/  IMAD.MOV.U32 R2, RZ, RZ, -0x1 ;  /* 0xffffffffff027424 */ /* 0x000fd800078e00ff */
[----:B------:R-:W-:Y:S05]  /*0e70*/  @P0 BRA `(.L_x_11) ;  /* 0x0000000400500947 */ /* 0x000fea0003800000 */
[----:B------:R-:W-:Y:S01]  /*0e80*/  ULDC.64 UR18, c[0x0][0x628] ;  /* 0x00018a0000127ab9 */ /* 0x000fe20000000a00 */
[C---:B------:R-:W-:Y:S01]  /*0e90*/  R2UR UR20, R16.reuse ;  /* 0x00000000101472ca */ /* 0x040fe200000e0000 */
[----:B------:R-:W-:Y:S01]  /*0ea0*/  ULDC UR16, c[0x0][0x630] ;  /* 0x00018c0000107ab9 */ /* 0x000fe20000000800 */
[----:B------:R-:W-:Y:S02]  /*0eb0*/  ISETP.NE.U32.AND P0, PT, RZ, UR18, PT ;  /* 0x00000012ff007c0c */ /* 0x000fe4000bf05070 */
[----:B------:R-:W-:Y:S02]  /*0ec0*/  R2UR UR4, R16 ;  /* 0x00000000100472ca */ /* 0x000fe400000e0000 */
[----:B------:R-:W-:Y:S02]  /*0ed0*/  ISETP.NE.AND.EX P0, PT, RZ, UR19, PT, P0 ;  /* 0x00000013ff007c0c */ /* 0x000fe4000bf05300 */
[----:B------:R-:W-:-:S11]  /*0ee0*/  R2UR UR5, R17 ;  /* 0x00000000110572ca */ /* 0x000fd600000e0000 */
[----:B------:R-:W-:Y:S05]  /*0ef0*/  @!P0 BRA `(.L_x_12) ;  /* 0x0000000000308947 */ /* 0x000fea0003800000 */
[----:B------:R-:W-:Y:S01]  /*0f00*/  R2UR UR4, R16 ;  /* 0x00000000100472ca */ /* 0x000fe200000e0000 */
[----:B------:R-:W-:Y:S01]  /*0f10*/  ULDC UR12, c[0x0][0x634] ;  /* 0x00018d00000c7ab9 */ /* 0x000fe20000000800 */
[----:B------:R-:W-:-:S11]  /*0f20*/  R2UR UR15, R17 ;  /* 0x00000000110f72ca */ /* 0x000fd600000e0000 */
[----:B------:R-:W-:-:S04]  /*0f30*/  UIADD3 UR12, UP1, UR4, UR12, URZ ;  /* 0x0000000c040c7290 */ /* 0x000fc8000ff3e03f */
[----:B------:R-:W-:-:S04]  /*0f40*/  UIADD3.X UR15, URZ, UR15, URZ, UP1, !UPT ;  /* 0x0000000f3f0f7290 */ /* 0x000fc80008ffe43f */
[----:B------:R-:W-:-:S04]  /*0f50*/  UIMAD.WIDE.U32 UR4, UR15, UR18, URZ ;  /* 0x000000120f0472a5 */ /* 0x000fc8000f8e003f */
[----:B------:R-:W-:Y:S02]  /*0f60*/  UIMAD.WIDE.U32 UR10, UP1, UR12, UR19, UR4 ;  /* 0x000000130c0a72a5 */ /* 0x000fe4000f820004 */
[----:B------:R-:W-:Y:S02]  /*0f70*/  UIMAD.WIDE.U32 UR4, UR12, UR18, URZ ;  /* 0x000000120c0472a5 */ /* 0x000fe4000f8e003f */
[----:B------:R-:W-:Y:S02]  /*0f80*/  UIADD3.X UR13, URZ, URZ, URZ, UP1, !UPT ;  /* 0x0000003f3f0d7290 */ /* 0x000fe40008ffe43f */
[----:B------:R-:W-:Y:S01]  /*0f90*/  UIADD3 URZ, UP1, UR5, UR10, URZ ;  /* 0x0000000a053f7290 */ /* 0x000fe2000ff3e03f */
[----:B------:R-:W-:-:S03]  /*0fa0*/  UMOV UR12, UR11 ;  /* 0x0000000b000c7c82 */ /* 0x000fc60008000000 */
[----:B------:R-:W-:-:S12]  /*0fb0*/  UIMAD.WIDE.U32.X UR4, UR15, UR19, UR12, UP1 ;  /* 0x000000130f0472a5 */ /* 0x000fd800088e040c */
.L_x_12:
[----:B------:R-:W-:Y:S01]  /*0fc0*/  USHF.R.U64 UR4, UR4, UR16, UR5 ;  /* 0x0000001004047299 */ /* 0x000fe20008001205 */
[----:B------:R-:W-:Y:S01]  /*0fd0*/  R2UR UR11, R17 ;  /* 0x00000000110b72ca */ /* 0x000fe200000e0000 */
[----:B------:R-:W-:Y:S02]  /*0fe0*/  USHF.R.U32.HI UR5, URZ, UR16, UR5 ;  /* 0x000000103f057299 */ /* 0x000fe40008011605 */
[----:B------:R-:W-:Y:S01]  /*0ff0*/  UIADD3 UR12, UP1, URZ, -UR4, URZ ;  /* 0x800000043f0c7290 */ /* 0x000fe2000ff3e03f */
[----:B------:R-:W-:Y:S01]  /*1000*/  ULDC.64 UR18, c[0x0][0x620] ;  /* 0x0001880000127ab9 */ /* 0x000fe20000000a00 */
[----:B------:R-:W-:Y:S02]  /*1010*/  UISETP.NE.AND UP2, UPT, UR38, URZ, UPT ;  /* 0x0000003f2600728c */ /* 0x000fe4000bf45270 */
[----:B------:R-:W-:Y:S01]  /*1020*/  UIADD3.X UR5, URZ, ~UR5, URZ, UP1, !UPT ;  /* 0x800000053f057290 */ /* 0x000fe20008ffe43f */
[----:B------:R-:W-:Y:S01]  /*1030*/  UMOV UR10, UR20 ;  /* 0x00000014000a7c82 */ /* 0x000fe20008000000 */
[----:B------:R-:W-:-:S02]  /*1040*/  ULDC UR13, c[0x0][0x618] ;  /* 0x00018600000d7ab9 */ /* 0x000fc40000000800 */
[----:B------:R-:W-:Y:S02]  /*1050*/  UIMAD UR5, UR5, UR18, URZ ;  /* 0x00000012050572a4 */ /* 0x000fe4000f8e023f */
[----:B------:R-:W-:Y:S02]  /*1060*/  UIMAD.WIDE.U32 UR10, UR12, UR18, UR10 ;  /* 0x000000120c0a72a5 */ /* 0x000fe4000f8e000a */
[----:B------:R-:W-:Y:S02]  /*1070*/  UIMAD UR12, UR12, UR19, UR5 ;  /* 0x000000130c0c72a4 */ /* 0x000fe4000f8e0205 */
[----:B------:R-:W-:Y:S02]  /*1080*/  @UP2 UIMAD UR7, UR17, UR9, UR8 ;  /* 0x00000009110722a4 */ /* 0x000fe4000f8e0208 */
[----:B------:R-:W-:Y:S01]  /*1090*/  UIADD3 UR11, UR11, UR12, URZ ;  /* 0x0000000c0b0b7290 */ /* 0x000fe2000fffe03f */
[----:B------:R-:W-:Y:S01]  /*10a0*/  ULDC.64 UR8, c[0x0][0x640] ;  /* 0x0001900000087ab9 */ /* 0x000fe20000000a00 */
[----:B------:R-:W-:-:S02]  /*10b0*/  ULDC UR15, c[0x0][0x608] ;  /* 0x00018200000f7ab9 */ /* 0x000fc40000000800 */
[----:B------:R-:W-:Y:S01]  /*10c0*/  USHF.R.U64 UR20, UR10, UR13, UR11 ;  /* 0x0000000d0a147299 */ /* 0x000fe2000800120b */
[----:B------:R-:W-:Y:S01]  /*10d0*/  ISETP.NE.U32.AND P0, PT, RZ, UR8, PT ;  /* 0x00000008ff007c0c */ /* 0x000fe2000bf05070 */
[----:B------:R-:W-:Y:S01]  /*10e0*/  USHF.R.U32.HI UR11, URZ, UR13, UR11 ;  /* 0x0000000d3f0b7299 */ /* 0x000fe2000801160b */
[----:B------:R-:W-:Y:S02]  /*10f0*/  ULDC UR21, c[0x0][0x658] ;  /* 0x0001960000157ab9 */ /* 0x000fe40000000800 */
[----:B------:R-:W-:Y:S01]  /*1100*/  ISETP.NE.AND.EX P0, PT, RZ, UR9, PT, P0 ;  /* 0x00000009ff007c0c */ /* 0x000fe2000bf05300 */
[----:B------:R-:W-:Y:S02]  /*1110*/  USHF.R.U64 UR25, UR20, UR15, UR11 ;  /* 0x0000000f14197299 */ /* 0x000fe4000800120b */
[----:B------:R-:W-:Y:S01]  /*1120*/  USHF.R.U32.HI UR11, URZ, UR15, UR11 ;  /* 0x0000000f3f0b7299 */ /* 0x000fe2000801160b */
[----:B------:R-:W-:Y:S01]  /*1130*/  UMOV UR10, 0xffffffff ;  /* 0xffffffff000a7882 */ /* 0x000fe20000000000 */
[----:B------:R-:W-:Y:S01]  /*1140*/  ULDC UR5, c[0x0][0x600] ;  /* 0x0001800000057ab9 */ /* 0x000fe20000000800 */
[----:B------:R-:W-:-:S02]  /*1150*/  USHF.L.U32 UR10, UR10, UR21, URZ ;  /* 0x000000150a0a7299 */ /* 0x000fc4000800063f */
[----:B------:R-:W-:Y:S02]  /*1160*/  USHF.R.U64 UR26, UR25, UR21, UR11 ;  /* 0x00000015191a7299 */ /* 0x000fe4000800120b */
[----:B------:R-:W-:Y:S02]  /*1170*/  ULOP3.LUT UR15, URZ, UR10, URZ, 0x33, !UPT ;  /* 0x0000000a3f0f7292 */ /* 0x000fe4000f8e333f */
[----:B------:R-:W-:Y:S02]  /*1180*/  UIADD3 UR19, UR5, -0x1, URZ ;  /* 0xffffffff05137890 */ /* 0x000fe4000fffe03f */
[----:B------:R-:W-:Y:S01]  /*1190*/  USHF.R.U32.HI UR11, URZ, UR21, UR11 ;  /* 0x000000153f0b7299 */ /* 0x000fe2000801160b */
[----:B------:R-:W-:Y:S01]  /*11a0*/  ULDC UR22, c[0x0][0x648] ;  /* 0x0001920000167ab9 */ /* 0x000fe20000000800 */
[----:B------:R-:W-:Y:S01]  /*11b0*/  ULDC UR23, c[0x0][0x638] ;  /* 0x00018e0000177ab9 */ /* 0x000fe20000000800 */
[----:B------:R-:W-:Y:S01]  /*11c0*/  UMOV UR24, 0x1 ;  /* 0x0000000100187882 */ /* 0x000fe20000000000 */
[----:B------:R-:W-:Y:S01]  /*11d0*/  UMOV UR10, UR26 ;  /* 0x0000001a000a7c82 */ /* 0x000fe20008000000 */
[----:B------:R-:W-:Y:S07]  /*11e0*/  @!P0 BRA `(.L_x_13) ;  /* 0x0000000000308947 */ /* 0x000fee0003800000 */
[----:B------:R-:W-:Y:S02]  /*11f0*/  ULDC UR16, c[0x0][0x64c] ;  /* 0x0001930000107ab9 */ /* 0x000fe40000000800 */
        /* <DEDUP_REMOVED lines=8> */
[----:B------:R-:W-:-:S07]  /*1280*/  UIMAD.WIDE.U32.X UR8, UR18, UR9, UR16, UP1 ;  /* 0x00000009120872a5 */ /* 0x000fce00088e0410 */
[----:B------:R-:W-:Y:S01]  /*1290*/  UMOV UR10, UR8 ;  /* 0x00000008000a7c82 */ /* 0x000fe20008000000 */
[----:B------:R-:W-:-:S05]  /*12a0*/  UMOV UR11, UR9 ;  /* 0x00000009000b7c82 */ /* 0x000fca0008000000 */
.L_x_13:
[----:B------:R-:W-:Y:S01]  /*12b0*/  USHF.R.U64 UR9, UR10, UR22, UR11 ;  /* 0x000000160a097299 */ /* 0x000fe2000800120b */
[----:B------:R-:W-:Y:S01]  /*12c0*/  IMAD.MOV.U32 R4, RZ, RZ, 0x1 ;  /* 0x00000001ff047424 */ /* 0x000fe200078e00ff */
[----:B------:R-:W-:Y:S01]  /*12d0*/  USHF.L.U32 UR8, UR24, UR21, URZ ;  /* 0x0000001518087299 */ /* 0x000fe2000800063f */
[----:B------:R-:W-:Y:S01]  /*12e0*/  IMAD.U32 R19, RZ, RZ, UR4 ;  /* 0x00000004ff137e24 */ /* 0x000fe2000f8e00ff */
[----:B------:R-:W-:Y:S02]  /*12f0*/  ULOP3.LUT UR15, UR25, UR15, URZ, 0xc0, !UPT ;  /* 0x0000000f190f7292 */ /* 0x000fe4000f8ec03f */
[----:B------:R-:W-:Y:S02]  /*1300*/  UIADD3 UR10, -UR9, URZ, URZ ;  /* 0x0000003f090a7290 */ /* 0x000fe4000fffe13f */
[----:B------:R-:W-:Y:S02]  /*1310*/  UIMAD UR15, UR8, UR9, UR15 ;  /* 0x00000009080f72a4 */ /* 0x000fe4000f8e020f */
[----:B------:R-:W-:-:S02]  /*1320*/  ULOP3.LUT UR19, UR20, UR19, URZ, 0xc0, !UPT ;  /* 0x0000001314137292 */ /* 0x000fc4000f8ec03f */
[----:B------:R-:W-:Y:S01]  /*1330*/  UIMAD UR8, UR10, UR23, UR26 ;  /* 0x000000170a0872a4 */ /* 0x000fe2000f8e021a */
[----:B------:R-:W-:Y:S01]  /*1340*/  ULDC UR9, c[0x0][0x610] ;  /* 0x0001840000097ab9 */ /* 0x000fe20000000800 */
[----:B------:R-:W-:Y:S02]  /*1350*/  UISETP.NE.AND UP1, UPT, UR38, URZ, UPT ;  /* 0x0000003f2600728c */ /* 0x000fe4000bf25270 */
[----:B------:R-:W-:Y:S02]  /*1360*/  UIMAD UR7, UR15, UR9, UR7 ;  /* 0x000000090f0772a4 */ /* 0x000fe4000f8e0207 */
[----:B------:R-:W-:-:S04]  /*1370*/  UIMAD UR8, UR8, UR5, UR19 ;  /* 0x00000005080872a4 */ /* 0x000fc8000f8e0213 */
[----:B------:R-:W-:Y:S02]  /*1380*/  USEL UR5, UR8, UR7, !UP1 ;  /* 0x0000000708057287 */ /* 0x000fe4000c800000 */
[----:B------:R-:W-:-:S04]  /*1390*/  USEL UR7, UR7, UR8, !UP1 ;  /* 0x0000000807077287 */ /* 0x000fc8000c800000 */
[----:B------:R-:W-:Y:S02]  /*13a0*/  IMAD.U32 R2, RZ, RZ, UR5 ;  /* 0x00000005ff027e24 */ /* 0x000fe4000f8e00ff */
[----:B------:R-:W-:-:S07]  /*13b0*/  IMAD.U32 R18, RZ, RZ, UR7 ;  /* 0x00000007ff127e24 */ /* 0x000fce000f8e00ff */
.L_x_11:
[----:B------:R-:W-:Y:S05]  /*13c0*/  @!P1 BRA `(.L_x_14) ;  /* 0x00000000000c9947 */ /* 0x000fea0003800000 */
[----:B------:R-:W-:Y:S01]  /*13d0*/  UCGABAR_WAIT ;  /* 0x0000000000007dc7 */ /* 0x000fe20008000000 */
[----:B------:R-:W-:Y:S01]  /*13e0*/  CCTL.IVALL ;  /* 0x00000000ff00798f */ /* 0x000fe20002000000 */
[----:B------:R-:W-:Y:S05]  /*13f0*/  BRA `(.L_x_15) ;  /* 0x0000000000047947 */ /* 0x000fea0003800000 */
.L_x_14:
[----:B------:R-:W-:Y:S06]  /*1400*/  BAR.SYNC.DEFER_BLOCKING 0x0 ;  /* 0x0000000000007b1d */ /* 0x000fec0000010000 */
.L_x_15:
[----:B------:R-:W-:Y:S02]  /*1410*/  ULDC UR4, c[0x0][0x28c] ;  /* 0x0000a30000047ab9 */ /* 0x000fe40000000800 */
[----:B------:R-:W-:-:S04]  /*1420*/  UIADD3 UR4, UR4, 0x3f, URZ ;  /* 0x0000003f04047890 */ /* 0x000fc8000fffe03f */
[----:B------:R-:W-:-:S04]  /*1430*/  USHF.R.S32.HI UR5, URZ, 0x1f, UR4 ;  /* 0x0000001f3f057899 */ /* 0x000fc80008011404 */
[----:B------:R-:W-:-:S04]  /*1440*/  ULEA.HI UR5, UR5, UR4, URZ, 0x6 ;  /* 0x0000000405057291 */ /* 0x000fc8000f8f303f */
[----:B------:R-:W-:Y:S01]  /*1450*/  USHF.R.S32.HI UR37, URZ, 0x6, UR5 ;  /* 0x000000063f257899 */ /* 0x000fe20008011405 */
[----:B------:R-:W-:Y:S11]  /*1460*/  @!P2 BRA `(.L_x_16) ;  /* 0x000000580090a947 */ /* 0x000ff60003800000 */
[----:B------:R-:W-:-:S06]  /*1470*/  UISETP.GT.U32.AND UP1, UPT, UR14, 0x1, UPT ;  /* 0x000000010e00788c */ /* 0x000fcc000bf24070 */
[----:B------:R-:W-:-:S13]  /*1480*/  PLOP3.LUT P0, PT, PT, PT, UP1, 0x80, 0x0 ;  /* 0x000000000000781c */ /* 0x000fda0003f0f018 */
[----:B------:R-:W-:Y:S05]  /*1490*/  @P0 EXIT ;  /* 0x000000000000094d */ /* 0x000fea0003800000 */
.L_x_17:
[----:B------:R-:W-:-:S08]  /*14a0*/  NOP ;  /* 0x0000000000007918 */ /* 0x000fd00000000000 */
[----:B------:R-:W0:Y:S02]  /*14b0*/  USETMAXREG.TRY_ALLOC.CTAPOOL UP1, 0xe8 ;  /* 0x000000e8000079c8 */ /* 0x000e240008020600 */
[----:B0-----:R-:W-:-:S13]  /*14c0*/  PLOP3.LUT P0, PT, PT, PT, UP1, 0x80, 0x0 ;  /* 0x000000000000781c */ /* 0x001fda0003f0f018 */
[----:B------:R-:W-:Y:S05]  /*14d0*/  @!P0 BRA `(.L_x_17) ;  /* 0xfffffffc00f08947 */ /* 0x000fea000383ffff */
[----:B------:R-:W-:-:S13]  /*14e0*/  LOP3.LUT P0, RZ, R4, 0xff, RZ, 0xc0, !PT ;  /* 0x000000ff04ff7812 */ /* 0x000fda000780c0ff */
[----:B------:R-:W-:Y:S05]  /*14f0*/  @!P0 EXIT ;  /* 0x000000000000894d */ /* 0x000fea0003800000 */
[----:B------:R-:W0:Y:S01]  /*1500*/  S2UR UR5, SR_CgaCtaId ;  /* 0x00000000000579c3 */ /* 0x000e220000008800 */
[CC--:B------:R-:W-:Y:S01]  /*1510*/  LEA.HI R0, R6.reuse, R3.reuse, RZ, 0x2 ;  /* 0x0000000306007211 */ /* 0x0c0fe200078f10ff */
[----:B------:R-:W-:Y:S01]  /*1520*/  UMOV UR42, 0x400 ;  /* 0x00000400002a7882 */ /* 0x000fe20000000000 */
[----:B------:R-:W-:Y:S01]  /*1530*/  LEA.HI R6, R6, R3, RZ, 0x5 ;  /* 0x0000000306067211 */ /* 0x000fe200078f28ff */
[----:B------:R-:W-:Y:S01]  /*1540*/  USHF.R.U32.HI UR4, URZ, 0x2, UR37 ;  /* 0x000000023f047899 */ /* 0x000fe20008011625 */
[--C-:B------:R-:W-:Y:S01]  /*1550*/  SHF.R.S32.HI R90, RZ, 0x2, R0.reuse ;  /* 0x00000002ff5a7819 */ /* 0x100fe20000011400 */
[----:B------:R-:W-:Y:S01]  /*1560*/  ULOP3.LUT UR45, UR37, 0x3, URZ, 0xc0, !UPT ;  /* 0x00000003252d7892 */ /* 0x000fe2000f8ec03f */
[----:B------:R-:W-:Y:S01]  /*1570*/  SHF.R.S32.HI R5, RZ, 0x1f, R0 ;  /* 0x0000001fff057819 */ /* 0x000fe20000011400 */
[----:B------:R-:W1:Y:S01]  /*1580*/  LDC.64 R8, c[0x0][0x5c8] ;  /* 0x00017200ff087b82 */ /* 0x000e620000000a00 */
[----:B------:R-:W-:Y:S01]  /*1590*/  LOP3.LUT R0, R0, 0xfffffffc, RZ, 0xc0, !PT ;  /* 0xfffffffc00007812 */ /* 0x000fe200078ec0ff */
[----:B------:R-:W-:Y:S01]  /*15a0*/  UISETP.LT.AND UP1, UPT, UR37, 0x1, UPT ;  /* 0x000000012500788c */ /* 0x000fe2000bf21270 */
[----:B------:R-:W-:Y:S01]  /*15b0*/  LEA.HI R5, R5, R90, RZ, 0x3 ;  /* 0x0000005a05057211 */ /* 0x000fe200078f18ff */
[----:B------:R-:W-:-:S02]  /*15c0*/  ULOP3.LUT UR4, UR4, 0x1, URZ, 0xc0, !UPT ;  /* 0x0000000104047892 */ /* 0x000fc4000f8ec03f */
[----:B------:R-:W-:Y:S01]  /*15d0*/  IMAD.IADD R3, R3, 0x1, -R0 ;  /* 0x0000000103037824 */ /* 0x000fe200078e0a00 */
[----:B------:R-:W-:Y:S01]  /*15e0*/  LOP3.LUT R5, R5, 0xfffffff8, RZ, 0xc0, !PT ;  /* 0xfffffff805057812 */ /* 0x000fe200078ec0ff */
[----:B------:R-:W2:Y:S01]  /*15f0*/  LDC R96, c[0x0][0x288] ;  /* 0x0000a200ff607b82 */ /* 0x000ea20000000800 */
[----:B------:R-:W-:Y:S01]  /*1600*/  VIADD R0, R97, 0xffffffff ;  /* 0xffffffff61007836 */ /* 0x000fe20000000000 */
[----:B------:R-:W-:Y:S01]  /*1610*/  ULDC UR44, c[0x0][0x658] ;  /* 0x00019600002c7ab9 */ /* 0x000fe20000000800 */
[----:B------:R-:W-:Y:S01]  /*1620*/  IMAD.SHL.U32 R92, R3, 0x2, RZ ;  /* 0x00000002035c7824 */ /* 0x000fe200078e00ff */
[----:B------:R-:W-:Y:S01]  /*1630*/  UMOV UR6, 0xffffffff ;  /* 0xffffffff00067882 */ /* 0x000fe20000000000 */
[----:B------:R-:W-:Y:S01]  /*1640*/  IMAD.IADD R90, R90, 0x1, -R5 ;  /* 0x000000015a5a7824 */ /* 0x000fe200078e0a05 */
[C---:B------:R-:W-:Y:S01]  /*1650*/  ISETP.NE.AND P0, PT, R0.reuse, RZ, PT ;  /* 0x000000ff0000720c */ /* 0x040fe20003f05270 */
[----:B------:R-:W-:Y:S01]  /*1660*/  IMAD.SHL.U32 R0, R0, 0x8, RZ ;  /* 0x0000000800007824 */ /* 0x000fe200078e00ff */
[----:B0-----:R-:W-:Y:S01]  /*1670*/  ULEA UR42, UR5, UR42, 0x18 ;  /* 0x0000002a052a7291 */ /* 0x001fe2000f8ec03f */
[----:B------:R-:W-:Y:S01]  /*1680*/  SHF.R.S32.HI R5, RZ, 0x5, R6 ;  /* 0x00000005ff057819 */ /* 0x000fe20000011406 */
[----:B------:R-:W-:Y:S01]  /*1690*/  ULDC UR8, c[0x0][0x284] ;  /* 0x0000a10000087ab9 */ /* 0x000fe20000000800 */
[--C-:B------:R-:W-:Y:S01]  /*16a0*/  SHF.R.S32.HI R91, RZ, 0x1f, R90.reuse ;  /* 0x0000001fff5b7819 */ /* 0x100fe2000001145a */
[----:B------:R-:W-:Y:S01]  /*16b0*/  UIADD3 UR50, UR42, 0x50, URZ ;  /* 0x000000502a327890 */ /* 0x000fe2000fffe03f */
[----:B------:R-:W-:Y:S01]  /*16c0*/  LOP3.LUT R0, R0, 0x8, RZ, 0xc0, !PT ;  /* 0x0000000800007812 */ /* 0x000fe200078ec0ff */
[C-C-:B------:R-:W-:Y:S01]  /*16d0*/  IMAD R99, R5.reuse, -0x10, -R90.reuse ;  /* 0xfffffff005637824 */ /* 0x140fe200078e0a5a */
[----:B------:R-:W-:Y:S01]  /*16e0*/  USEL UR45, UR45, URZ, !UP0 ;  /* 0x0000003f2d2d7287 */ /* 0x000fe2000c000000 */
[----:B------:R-:W-:Y:S01]  /*16f0*/  IMAD.WIDE R90, R5, 0x10, R90 ;  /* 0x00000010055a7825 */ /* 0x000fe200078e025a */
[----:B------:R-:W-:Y:S01]  /*1700*/  USEL UR46, UR37, 0x1, UP1 ;  /* 0x00000001252e7887 */ /* 0x000fe20008800000 */
[C---:B-1----:R-:W-:Y:S01]  /*1710*/  SHF.L.U64.HI R94, R8.reuse, 0x3, R9 ;  /* 0x00000003085e7819 */ /* 0x042fe20000010209 */
[----:B------:R-:W-:Y:S01]  /*1720*/  USHF.L.U32 UR6, UR6, UR44, URZ ;  /* 0x0000002c06067299 */ /* 0x000fe2000800063f */
[----:B------:R-:W-:Y:S01]  /*1730*/  IMAD.SHL.U32 R95, R8, 0x8, RZ ;  /* 0x00000008085f7824 */ /* 0x000fe200078e00ff */
[----:B------:R-:W-:Y:S01]  /*1740*/  UISETP.EQ.U32.AND UP0, UPT, UR4, 0x1, !UP0 ;  /* 0x000000010400788c */ /* 0x000fe2000c702070 */
[----:B------:R-:W-:Y:S01]  /*1750*/  SEL R100, RZ, 0x1, P0 ;  /* 0x00000001ff647807 */ /* 0x000fe20000000000 */
[----:B------:R-:W-:Y:S01]  /*1760*/  VIADD R99, R99, UR8 ;  /* 0x0000000863637c36 */ /* 0x000fe20008000000 */
[----:B------:R-:W-:Y:S01]  /*1770*/  LEA R97, R97, UR50, 0x3 ;  /* 0x0000003261617c11 */ /* 0x000fe2000f8e18ff */
[----:B--2---:R-:W-:Y:S01]  /*1780*/  IMAD R96, R3, -0x2, R96 ;  /* 0xfffffffe03607824 */ /* 0x004fe200078e0260 */
[C---:B------:R-:W-:Y:S01]  /*1790*/  LOP3.LUT R101, R0.reuse, 0x8, RZ, 0x3c, !PT ;  /* 0x0000000800657812 */ /* 0x040fe200078e3cff */
[----:B------:R-:W-:Y:S01]  /*17a0*/  ULDC UR43, c[0x0][0x600] ;  /* 0x00018000002b7ab9 */ /* 0x000fe20000000800 */
[----:B------:R-:W-:Y:S01]  /*17b0*/  LOP3.LUT R98, R0, 0x18, RZ, 0x3c, !PT ;  /* 0x0000001800627812 */ /* 0x000fe200078e3cff */
[----:B------:R-:W-:Y:S01]  /*17c0*/  UMOV UR7, 0x1 ;  /* 0x0000000100077882 */ /* 0x000fe20000000000 */
[----:B------:R-:W-:Y:S01]  /*17d0*/  SHF.R.S32.HI R93, RZ, 0x1f, R92 ;  /* 0x0000001fff5d7819 */ /* 0x000fe2000001145c */
[----:B------:R-:W-:-:S02]  /*17e0*/  ULOP3.LUT UR49, UR40, 0x1, URZ, 0xfc, !UPT ;  /* 0x0000000128317892 */ /* 0x000fc4000f8efc3f */
[----:B------:R-:W-:Y:S02]  /*17f0*/  USHF.L.U32 UR36, UR37, 0x1, URZ ;  /* 0x0000000125247899 */ /* 0x000fe4000800063f */
[----:B------:R-:W-:Y:S02]  /*1800*/  USHF.L.U64.HI UR41, UR52, 0x1, UR39 ;  /* 0x0000000134297899 */ /* 0x000fe40008010227 */
[----:B------:R-:W-:Y:S02]  /*1810*/  UIADD3 UR43, UR43, -0x1, URZ ;  /* 0xffffffff2b2b7890 */ /* 0x000fe4000fffe03f */
[----:B------:R-:W-:Y:S02]  /*1820*/  USHF.L.U32 UR44, UR7, UR44, URZ ;  /* 0x0000002c072c7299 */ /* 0x000fe4000800063f */
[----:B------:R-:W-:Y:S02]  /*1830*/  UIADD3 UR46, -UR46, UR37, URZ ;  /* 0x000000252e2e7290 */ /* 0x000fe4000fffe13f */
[----:B------:R-:W-:-:S02]  /*1840*/  ULOP3.LUT UR47, URZ, UR6, URZ, 0x33, !UPT ;  /* 0x000000063f2f7292 */ /* 0x000fc4000f8e333f */
[----:B------:R-:W-:-:S12]  /*1850*/  USEL UR48, URZ, 0x1, !UP0 ;  /* 0x000000013f307887 */ /* 0x000fd8000c000000 */
.L_x_165:
[----:B------:R-:W-:-:S04]  /*1860*/  SHF.L.U32 R0, R100, 0x1f, RZ ;  /* 0x0000001f64007819 */ /* 0x000fc800000006ff */
[----:B------:R-:W0:Y:S02]  /*1870*/  SYNCS.PHASECHK.TRANS64.TRYWAIT P0, [R97+URZ+-0x8], R0 ;  /* 0xfffff800610075a7 */ /* 0x000e24000800017f */
[----:B012345:R-:W-:Y:S05]  /*1880*/  @!P0 BRA `(.L_x_18) ;  /* 0x0000006800088947 */ /* 0x03ffea0003800000 */
.L_x_187:
[----:B------:R-:W-:Y:S02]  /*1890*/  ULDC UR4, c[0x0][0x28c] ;  /* 0x0000a30000047ab9 */ /* 0x000fe40000000800 */
[----:B------:R-:W-:-:S13]  /*18a0*/  ISETP.LT.AND P0, PT, RZ, UR4, PT ;  /* 0x00000004ff007c0c */ /* 0x000fda000bf01270 */
[----:B------:R-:W-:Y:S05]  /*18b0*/  @P0 BRA `(.L_x_19) ;  /* 0x0000000000400947 */ /* 0x000fea0003800000 */
[----:B0-----:R-:W-:Y:S01]  /*18c0*/  MOV R0, 0x0 ;  /* 0x0000000000007802 */ /* 0x001fe20000000f00 */
[----:B------:R-:W-:Y:S01]  /*18d0*/  ULDC.64 UR4, c[0x4][0x68] ;  /* 0x01001a0000047ab9 */ /* 0x000fe20000000a00 */
[----:B------:R-:W-:Y:S01]  /*18e0*/  ULDC.64 UR6, c[0x4][0x8] ;  /* 0x0100020000067ab9 */ /* 0x000fe20000000a00 */
[----:B------:R-:W-:Y:S01]  /*18f0*/  IMAD.U32 R4, RZ, RZ, UR4 ;  /* 0x00000004ff047e24 */ /* 0x000fe2000f8e00ff */
[----:B------:R0:W1:Y:S01]  /*1900*/  LDC.64 R14, c[0x4][R0] ;  /* 0x01000000000e7b82 */ /* 0x0000620000000a00 */
[----:B------:R-:W-:Y:S01]  /*1910*/  IMAD.U32 R5, RZ, RZ, UR5 ;  /* 0x00000005ff057e24 */ /* 0x000fe2000f8e00ff */
[----:B------:R-:W-:Y:S01]  /*1920*/  ULDC.64 UR4, c[0x4][0x70] ;  /* 0x01001c0000047ab9 */ /* 0x000fe20000000a00 */
[----:B------:R-:W-:Y:S02]  /*1930*/  IMAD.U32 R10, RZ, RZ, UR6 ;  /* 0x00000006ff0a7e24 */ /* 0x000fe4000f8e00ff */
[----:B------:R-:W-:Y:S02]  /*1940*/  IMAD.U32 R6, RZ, RZ, UR4 ;  /* 0x00000004ff067e24 */ /* 0x000fe4000f8e00ff */
[----:B------:R-:W-:-:S02]  /*1950*/  IMAD.U32 R7, RZ, RZ, UR5 ;  /* 0x00000005ff077e24 */ /* 0x000fc4000f8e00ff */
[----:B------:R-:W-:Y:S02]  /*1960*/  IMAD.U32 R11, RZ, RZ, UR7 ;  /* 0x00000007ff0b7e24 */ /* 0x000fe4000f8e00ff */
[----:B------:R-:W-:Y:S02]  /*1970*/  IMAD.MOV.U32 R8, RZ, RZ, 0x1e1 ;  /* 0x000001e1ff087424 */ /* 0x000fe400078e00ff */
[----:B------:R-:W-:Y:S02]  /*1980*/  IMAD.MOV.U32 R12, RZ, RZ, 0x1 ;  /* 0x00000001ff0c7424 */ /* 0x000fe400078e00ff */
[----:B0-----:R-:W-:-:S07]  /*1990*/  IMAD.MOV.U32 R13, RZ, RZ, RZ ;  /* 0x000000ffff0d7224 */ /* 0x001fce00078e00ff */
[----:B------:R-:W-:-:S07]  /*19a0*/  LEPC R20, `(.L_x_19) ;  /* 0x000000001014794e */ /* 0x000fce0000000000 */
[----:B-1---5:R-:W-:Y:S05]  /*19b0*/  CALL.ABS.NOINC R14 ;  /* 0x000000000e007343 */ /* 0x022fea0003c00000 */
.L_x_19:
[----:B0-----:R-:W-:-:S05]  /*19c0*/  IMAD.U32 R0, RZ, RZ, UR49 ;  /* 0x00000031ff007e24 */ /* 0x001fca000f8e00ff */
[----:B------:R-:W-:-:S13]  /*19d0*/  ISETP.NE.AND P0, PT, R0, 0x3, PT ;  /* 0x000000030000780c */ /* 0x000fda0003f05270 */
[----:B------:R-:W-:Y:S05]  /*19e0*/  @!P0 BRA `(.L_x_20) ;  /* 0x0000000000048947 */ /* 0x000fea0003800000 */
[----:B------:R-:W-:Y:S01]  /*19f0*/  BPT.TRAP 0x1 ;  /* 0x000000040000795c */ /* 0x000fe20000300000 */
.L_x_20:
[----:B------:R-:W-:Y:S02]  /*1a00*/  IMAD.U32 R3, RZ, RZ, UR45 ;  /* 0x0000002dff037e24 */ /* 0x000fe4000f8e00ff */
[----:B------:R-:W-:-:S03]  /*1a10*/  IMAD.U32 R0, RZ, RZ, UR48 ;  /* 0x00000030ff007e24 */ /* 0x000fc6000f8e00ff */
[----:B------:R-:W-:Y:S02]  /*1a20*/  LEA R3, R3, UR42, 0x3 ;  /* 0x0000002a03037c11 */ /* 0x000fe4000f8e18ff */
[----:B------:R-:W-:-:S04]  /*1a30*/  SHF.L.U32 R0, R0, 0x1f, RZ ;  /* 0x0000001f00007819 */ /* 0x000fc800000006ff */
[----:B------:R0:W1:Y:S01]  /*1a40*/  SYNCS.PHASECHK.TRANS64.TRYWAIT P1, [R3+URZ], R0 ;  /* 0x00000000030075a7 */ /* 0x000062000802017f */
[----:B------:R-:W-:Y:S05]  /*1a50*/  @!P0 BRA `(.L_x_21) ;  /* 0x0000000000048947 */ /* 0x000fea0003800000 */
[----:B------:R-:W-:Y:S01]  /*1a60*/  BPT.TRAP 0x1 ;  /* 0x000000040000795c */ /* 0x000fe20000300000 */
.L_x_21:
[----:B------:R-:W-:-:S05]  /*1a70*/  IMAD.U32 R4, RZ, RZ, UR46 ;  /* 0x0000002eff047e24 */ /* 0x000fca000f8e00ff */
[----:B------:R-:W-:Y:S01]  /*1a80*/  ISETP.GE.AND P2, PT, R4, 0x1, PT ;  /* 0x000000010400780c */ /* 0x000fe20003f46270 */
[----:B-1----:R-:W-:-:S12]  /*1a90*/  @P1 BRA `(.L_x_22) ;  /* 0x0000000000081947 */ /* 0x002fd80003800000 */
[----:B------:R-:W1:Y:S02]  /*1aa0*/  SYNCS.PHASECHK.TRANS64.TRYWAIT P1, [R3+URZ], R0 ;  /* 0x00000000030075a7 */ /* 0x000e64000802017f */
[----:B-1----:R-:W-:Y:S05]  /*1ab0*/  @!P1 BRA `(.L_x_23) ;  /* 0x0000006400909947 */ /* 0x002fea0003800000 */
.L_x_22:
[----:B------:R-:W-:Y:S05]  /*1ac0*/  WARPSYNC.ALL ;  /* 0x0000000000007948 */ /* 0x000fea0003800000 */
[----:B------:R-:W-:Y:S01]  /*1ad0*/  UIADD3 UR4, UR42, 0x180, URZ ;  /* 0x000001802a047890 */ /* 0x000fe2000fffe03f */
[----:B------:R-:W-:Y:S01]  /*1ae0*/  WARPGROUP.ARRIVE ;  /* 0x00000000000079c5 */ /* 0x000fe20000000000 */
[----:B------:R-:W-:Y:S02]  /*1af0*/  UIADD3 UR5, UR42, 0x10180, URZ ;  /* 0x000101802a057890 */ /* 0x000fe4000fffe03f */
[----:B------:R-:W-:Y:S02]  /*1b00*/  USHF.R.U32.HI UR4, URZ, 0x4, UR4 ;  /* 0x000000043f047899 */ /* 0x000fe40008011604 */
[----:B------:R-:W-:-:S02]  /*1b10*/  USHF.R.U32.HI UR5, URZ, 0x4, UR5 ;  /* 0x000000043f057899 */ /* 0x000fc40008011605 */
[----:B------:R-:W-:Y:S02]  /*1b20*/  ULOP3.LUT UR4, UR4, 0x3fff, URZ, 0xc0, !UPT ;  /* 0x00003fff04047892 */ /* 0x000fe4000f8ec03f */
[----:B------:R-:W-:Y:S02]  /*1b30*/  ULOP3.LUT UR5, UR5, 0x3fff, URZ, 0xc0, !UPT ;  /* 0x00003fff05057892 */ /* 0x000fe4000f8ec03f */
[----:B------:R-:W-:Y:S02]  /*1b40*/  ULOP3.LUT UR8, UR4, 0x10000, URZ, 0xfc, !UPT ;  /* 0x0001000004087892 */ /* 0x000fe4000f8efc3f */
[----:B------:R-:W-:Y:S02]  /*1b50*/  ULOP3.LUT UR9, UR5, 0x10000, URZ, 0xfc, !UPT ;  /* 0x0001000005097892 */ /* 0x000fe4000f8efc3f */
[----:B------:R-:W-:Y:S02]  /*1b60*/  ULEA UR11, UR45, UR8, 0xa ;  /* 0x000000082d0b7291 */ /* 0x000fe4000f8e503f */
[----:B------:R-:W-:Y:S01]  /*1b70*/  ULEA UR10, UR45, UR9, 0xb ;  /* 0x000000092d0a7291 */ /* 0x000fe2000f8e583f */
[----:B------:R-:W-:Y:S01]  /*1b80*/  UMOV UR5, 0x40000040 ;  /* 0x4000004000057882 */ /* 0x000fe20000000000 */
[----:B------:R-:W-:-:S03]  /*1b90*/  UMOV UR7, 0x40000040 ;  /* 0x4000004000077882 */ /* 0x000fc60000000000 */
[----:B------:R-:W-:Y:S02]  /*1ba0*/  UMOV UR4, UR11 ;  /* 0x0000000b00047c82 */ /* 0x000fe40008000000 */
[----:B------:R-:W-:Y:S02]  /*1bb0*/  UMOV UR6, UR10 ;  /* 0x0000000a00067c82 */ /* 0x000fe40008000000 */
[----:B------:R-:W-:Y:S01]  /*1bc0*/  HGMMA.64x128x8.F32.TF32 R24, gdesc[UR4], RZ, !UPT, gsb0 ;  /* 0x05e00000041879f0 */ /* 0x000fe2000c0028ff */
[----:B------:R-:W-:Y:S02]  /*1bd0*/  UIADD3 UR4, UR11, 0x2, URZ ;  /* 0x000000020b047890 */ /* 0x000fe4000fffe03f */
[----:B------:R-:W-:Y:S01]  /*1be0*/  UIADD3 UR6, UR10, 0x2, URZ ;  /* 0x000000020a067890 */ /* 0x000fe2000fffe03f */
[----:B------:R-:W-:Y:S01]  /*1bf0*/  UMOV UR5, 0x40000040 ;  /* 0x4000004000057882 */ /* 0x000fe20000000000 */
[----:B------:R-:W-:Y:S01]  /*1c00*/  UMOV UR7, 0x40000040 ;  /* 0x4000004000077882 */ /* 0x000fe20000000000 */
[----:B------:R-:W-:-:S02]  /*1c10*/  WARPGROUP.DEPBAR.LE gsb0, 0x0 ;  /* 0x00008000000079c5 */ /* 0x000fc40000010000 */
[----:B------:R-:W-:-:S06]  /*1c20*/  WARPGROUP.ARRIVE ;  /* 0x00000000000079c5 */ /* 0x000fcc0000000000 */
[----:B------:R-:W-:Y:S01]  /*1c30*/  HGMMA.64x128x8.F32.TF32 R24, gdesc[UR4], R24, gsb0 ;  /* 0x05e00000041879f0 */ /* 0x000fe20008002818 */
[----:B------:R-:W-:Y:S02]  /*1c40*/  UIADD3 UR4, UR11, 0x4, URZ ;  /* 0x000000040b047890 */ /* 0x000fe4000fffe03f */
[----:B------:R-:W-:Y:S01]  /*1c50*/  UIADD3 UR6, UR10, 0x4, URZ ;  /* 0x000000040a067890 */ /* 0x000fe2000fffe03f */
[----:B------:R-:W-:Y:S01]  /*1c60*/  UMOV UR5, 0x40000040 ;  /* 0x4000004000057882 */ /* 0x000fe20000000000 */
[----:B------:R-:W-:Y:S01]  /*1c70*/  UMOV UR7, 0x40000040 ;  /* 0x4000004000077882 */ /* 0x000fe20000000000 */
[----:B------:R-:W-:Y:S02]  /*1c80*/  WARPGROUP.DEPBAR.LE gsb0, 0x0 ;  /* 0x00008000000079c5 */ /* 0x000fe40000010000 */
        /* <DEDUP_REMOVED lines=36> */
[----:B------:R-:W-:Y:S03]  /*1ed0*/  HGMMA.64x128x8.F32.TF32 R24, gdesc[UR4], R24, gsb0 ;  /* 0x05e00000041879f0 */ /* 0x000fe60008002818 */
[----:B------:R-:W-:Y:S02]  /*1ee0*/  WARPGROUP.DEPBAR.LE gsb0, 0x0 ;  /* 0x00008000000079c5 */ /* 0x000fe40000010000 */
[----:B------:R-:W-:Y:S05]  /*1ef0*/  @!P2 BRA `(.L_x_24) ;  /* 0x000000040088a947 */ /* 0x000fea0003800000 */
[----:B------:R-:W-:Y:S01]  /*1f00*/  UIADD3 UR10, UR45, 0x1, URZ ;  /* 0x000000012d0a7890 */ /* 0x000fe2000fffe03f */
[----:B01----:R-:W-:Y:S02]  /*1f10*/  IMAD.U32 R0, RZ, RZ, UR46 ;  /* 0x0000002eff007e24 */ /* 0x003fe4000f8e00ff */
[----:B------:R-:W-:Y:S01]  /*1f20*/  IMAD.U32 R3, RZ, RZ, UR45 ;  /* 0x0000002dff037e24 */ /* 0x000fe2000f8e00ff */
[----:B------:R-:W-:-:S04]  /*1f30*/  UISETP.NE.AND UP0, UPT, UR10, 0x4, UPT ;  /* 0x000000040a00788c */ /* 0x000fc8000bf05270 */
[----:B------:R-:W-:Y:S02]  /*1f40*/  USEL UR4, URZ, 0x1, UP0 ;  /* 0x000000013f047887 */ /* 0x000fe40008000000 */
[----:B------:R-:W-:Y:S02]  /*1f50*/  USEL UR10, UR10, URZ, UP0 ;  /* 0x0000003f0a0a7287 */ /* 0x000fe40008000000 */
[----:B------:R-:W-:-:S06]  /*1f60*/  ULOP3.LUT UR4, UR48, UR4, URZ, 0x3c, !UPT ;  /* 0x0000000430047292 */ /* 0x000fcc000f8e3c3f */
[----:B------:R-:W-:-:S07]  /*1f70*/  IMAD.U32 R6, RZ, RZ, UR4 ;  /* 0x00000004ff067e24 */ /* 0x000fce000f8e00ff */
.L_x_31:
[----:B------:R-:W-:Y:S05]  /*1f80*/  @!P0 BRA `(.L_x_25) ;  /* 0x0000000000048947 */ /* 0x000fea0003800000 */
[----:B------:R-:W-:Y:S01]  /*1f90*/  BPT.TRAP 0x1 ;  /* 0x000000040000795c */ /* 0x000fe20000300000 */
.L_x_25:
[----:B------:R-:W-:Y:S01]  /*1fa0*/  ULEA UR4, UR10, UR42, 0x3 ;  /* 0x0000002a0a047291 */ /* 0x000fe2000f8e183f */
[----:B------:R-:W-:-:S08]  /*1fb0*/  SHF.L.U32 R4, R6, 0x1f, RZ ;  /* 0x0000001f06047819 */ /* 0x000fd000000006ff */
[----:B------:R0:W1:Y:S01]  /*1fc0*/  SYNCS.PHASECHK.TRANS64.TRYWAIT P1, [UR4], R4 ;  /* 0x00000004ff0075a7 */ /* 0x0000620008020144 */
[----:B------:R-:W-:Y:S05]  /*1fd0*/  @!P0 BRA `(.L_x_26) ;  /* 0x0000000000048947 */ /* 0x000fea0003800000 */
[----:B------:R-:W-:Y:S01]  /*1fe0*/  BPT.TRAP 0x1 ;  /* 0x000000040000795c */ /* 0x000fe20000300000 */
.L_x_26:
[----:B-1----:R-:W-:Y:S05]  /*1ff0*/  @P1 BRA `(.L_x_27) ;  /* 0x0000000000081947 */ /* 0x002fea0003800000 */
[----:B------:R-:W1:Y:S02]  /*2000*/  SYNCS.PHASECHK.TRANS64.TRYWAIT P1, [UR4], R4 ;  /* 0x00000004ff0075a7 */ /* 0x000e640008020144 */
[----:B-1----:R-:W-:Y:S05]  /*2010*/  @!P1 BRA `(.L_x_28) ;  /* 0x00000060004c9947 */ /* 0x002fea0003800000 */
.L_x_27:
[----:B------:R-:W-:Y:S01]  /*2020*/  ULEA UR12, UR10, UR8, 0xa ;  /* 0x000000080a0c7291 */ /* 0x000fe2000f8e503f */
[----:B------:R-:W-:Y:S01]  /*2030*/  WARPGROUP.ARRIVE ;  /* 0x00000000000079c5 */ /* 0x000fe20000000000 */
[----:B------:R-:W-:Y:S01]  /*2040*/  ULEA UR11, UR10, UR9, 0xb ;  /* 0x000000090a0b7291 */ /* 0x000fe2000f8e583f */
[----:B------:R-:W-:Y:S01]  /*2050*/  UMOV UR5, 0x40000040 ;  /* 0x4000004000057882 */ /* 0x000fe20000000000 */
[----:B------:R-:W-:-:S03]  /*2060*/  UMOV UR7, 0x40000040 ;  /* 0x4000004000077882 */ /* 0x000fc60000000000 */
[----:B------:R-:W-:Y:S02]  /*2070*/  UMOV UR4, UR12 ;  /* 0x0000000c00047c82 */ /* 0x000fe40008000000 */
[----:B------:R-:W-:Y:S02]  /*2080*/  UMOV UR6, UR11 ;  /* 0x0000000b00067c82 */ /* 0x000fe40008000000 */
[----:B------:R-:W-:Y:S01]  /*2090*/  HGMMA.64x128x8.F32.TF32 R24, gdesc[UR4], R24, gsb0 ;  /* 0x05e00000041879f0 */ /* 0x000fe20008002818 */
        /* <DEDUP_REMOVED lines=51> */
[----:B------:R-:W-:Y:S01]  /*23d0*/  BPT.TRAP 0x1 ;  /* 0x000000040000795c */ /* 0x000fe20000300000 */
.L_x_29:
[----:B------:R-:W-:Y:S01]  /*23e0*/  ISETP.NE.AND P1, PT, R23, RZ, PT ;  /* 0x000000ff1700720c */ /* 0x000fe20003f25270 */
[----:B------:R-:W-:-:S12]  /*23f0*/  UISETP.GT.U32.AND UP0, UPT, UR40, 0x1, UPT ;  /* 0x000000012800788c */ /* 0x000fd8000bf04070 */
[----:B01----:R-:W-:-:S05]  /*2400*/  @P1 LEA R4, R3, UR42, 0x3 ;  /* 0x0000002a03041c11 */ /* 0x003fca000f8e18ff */
[----:B------:R-:W-:-:S05]  /*2410*/  @P1 VIADD R5, R4, 0x20 ;  /* 0x0000002004051836 */ /* 0x000fca0000000000 */
[----:B------:R-:W-:-:S04]  /*2420*/  @P1 PRMT R5, R22, 0x654, R5 ;  /* 0x0000065416051816 */ /* 0x000fc80000000005 */
[----:B------:R0:W-:Y:S01]  /*2430*/  @P1 SYNCS.ARRIVE.TRANS64.RED.A1T0 RZ, [R5+URZ], RZ ;  /* 0x000000ff05ff19a7 */ /* 0x0001e2000810043f */
[----:B------:R-:W-:-:S13]  /*2440*/  PLOP3.LUT P1, PT, PT, PT, UP0, 0x80, 0x0 ;  /* 0x000000000000781c */ /* 0x000fda0003f2f008 */
[----:B0-----:R-:W-:Y:S05]  /*2450*/  @P1 BRA `(.L_x_30) ;  /* 0x0000000000041947 */ /* 0x001fea0003800000 */
[----:B------:R-:W-:Y:S01]  /*2460*/  BPT.TRAP 0x1 ;  /* 0x000000040000795c */ /* 0x000fe20000300000 */
.L_x_30:
[----:B------:R-:W-:Y:S01]  /*2470*/  UIADD3 UR10, UR10, 0x1, URZ ;  /* 0x000000010a0a7890 */ /* 0x000fe2000fffe03f */
[C---:B------:R-:W-:Y:S01]  /*2480*/  ISETP.GT.AND P2, PT, R0.reuse, 0x1, PT ;  /* 0x000000010000780c */ /* 0x040fe20003f44270 */
[----:B------:R-:W-:Y:S02]  /*2490*/  VIADD R3, R3, 0x1 ;  /* 0x0000000103037836 */ /* 0x000fe40000000000 */
[----:B------:R-:W-:Y:S01]  /*24a0*/  UISETP.NE.AND UP0, UPT, UR10, 0x4, UPT ;  /* 0x000000040a00788c */ /* 0x000fe2000bf05270 */
[----:B------:R-:W-:Y:S02]  /*24b0*/  VIADD R0, R0, 0xffffffff ;  /* 0xffffffff00007836 */ /* 0x000fe40000000000 */
[C---:B------:R-:W-:Y:S01]  /*24c0*/  ISETP.NE.AND P1, PT, R3.reuse, 0x4, PT ;  /* 0x000000040300780c */ /* 0x040fe20003f25270 */
[----:B------:R-:W-:Y:S02]  /*24d0*/  USEL UR4, URZ, 0x1, UP0 ;  /* 0x000000013f047887 */ /* 0x000fe40008000000 */
[----:B------:R-:W-:Y:S01]  /*24e0*/  USEL UR10, UR10, URZ, UP0 ;  /* 0x0000003f0a0a7287 */ /* 0x000fe20008000000 */
[----:B------:R-:W-:-:S03]  /*24f0*/  SEL R3, R3, RZ, P1 ;  /* 0x000000ff03037207 */ /* 0x000fc60000800000 */
[----:B------:R-:W-:Y:S01]  /*2500*/  LOP3.LUT R6, R6, UR4, RZ, 0x3c, !PT ;  /* 0x0000000406067c12 */ /* 0x000fe2000f8e3cff */
[----:B------:R-:W-:Y:S07]  /*2510*/  @P2 BRA `(.L_x_31) ;  /* 0xfffffff800982947 */ /* 0x000fee000383ffff */
.L_x_24:
[----:B01----:R-:W0:Y:S01]  /*2520*/  LDC R0, c[0x0][0x28c] ;  /* 0x0000a300ff007b82 */ /* 0x003e220000000800 */
[----:B------:R1:W-:Y:S01]  /*2530*/  SYNCS.ARRIVE.TRANS64.A1T0 RZ, [R101+UR50], RZ ;  /* 0x000000ff65ff79a7 */ /* 0x0003e20008100032 */
[----:B0-----:R-:W-:-:S13]  /*2540*/  ISETP.GE.AND P1, PT, R0, 0x1, PT ;  /* 0x000000010000780c */ /* 0x001fda0003f26270 */
[----:B-1----:R-:W-:Y:S05]  /*2550*/  @!P1 BRA `(.L_x_32) ;  /* 0x0000000000409947 */ /* 0x002fea0003800000 */
[----:B------:R-:W-:Y:S05]  /*2560*/  @!P0 BRA `(.L_x_33) ;  /* 0x0000000000048947 */ /* 0x000fea0003800000 */
[----:B------:R-:W-:Y:S01]  /*2570*/  BPT.TRAP 0x1 ;  /* 0x000000040000795c */ /* 0x000fe20000300000 */
.L_x_33:
[----:B------:R-:W-:Y:S01]  /*2580*/  ISETP.NE.AND P0, PT, R23, RZ, PT ;  /* 0x000000ff1700720c */ /* 0x000fe20003f05270 */
[----:B------:R-:W-:-:S12]  /*2590*/  IMAD.U32 R3, RZ, RZ, UR42 ;  /* 0x0000002aff037e24 */ /* 0x000fd8000f8e00ff */
[----:B------:R-:W-:-:S05]  /*25a0*/  VOTEU.ANY UP0, P0 ;  /* 0x00000000003f7886 */ /* 0x000fca0000000100 */
[----:B------:R-:W-:Y:S02]  /*25b0*/  @UP0 UIADD3 UR4, UR46, UR45, URZ ;  /* 0x0000002d2e040290 */ /* 0x000fe4000fffe03f */
[----:B------:R-:W-:-:S04]  /*25c0*/  UISETP.GT.U32.AND UP0, UPT, UR40, 0x1, UPT ;  /* 0x000000012800788c */ /* 0x000fc8000bf04070 */
[----:B------:R-:W-:-:S04]  /*25d0*/  IMAD.U32 R0, RZ, RZ, UR4 ;  /* 0x00000004ff007e24 */ /* 0x000fc8000f8e00ff */
[----:B------:R-:W-:-:S05]  /*25e0*/  @P0 IMAD.SHL.U32 R0, R0, 0x8, RZ ;  /* 0x0000000800000824 */ /* 0x000fca00078e00ff */
[----:B------:R-:W-:-:S04]  /*25f0*/  @P0 LOP3.LUT R0, R0, 0x18, RZ, 0xc0, !PT ;  /* 0x0000001800000812 */ /* 0x000fc800078ec0ff */
[----:B------:R-:W-:-:S04]  /*2600*/  @P0 IADD3 R3, R3, 0x20, R0 ;  /* 0x0000002003030810 */ /* 0x000fc80007ffe000 */
[----:B------:R-:W-:-:S04]  /*2610*/  @P0 PRMT R3, R22, 0x654, R3 ;  /* 0x0000065416030816 */ /* 0x000fc80000000003 */
[----:B------:R0:W-:Y:S01]  /*2620*/  @P0 SYNCS.ARRIVE.TRANS64.RED.A1T0 RZ, [R3+URZ], RZ ;  /* 0x000000ff03ff09a7 */ /* 0x0001e2000810043f */
[----:B------:R-:W-:-:S13]  /*2630*/  PLOP3.LUT P0, PT, PT, PT, UP0, 0x80, 0x0 ;  /* 0x000000000000781c */ /* 0x000fda0003f0f008 */
[----:B0-----:R-:W-:Y:S05]  /*2640*/  @P0 BRA `(.L_x_32) ;  /* 0x0000000000040947 */ /* 0x001fea0003800000 */
[----:B------:R-:W-:Y:S01]  /*2650*/  BPT.TRAP 0x1 ;  /* 0x000000040000795c */ /* 0x000fe20000300000 */
.L_x_32:
[----:B------:R-:W-:Y:S02]  /*2660*/  SHF.L.U32 R0, R100, 0x1f, RZ ;  /* 0x0000001f64007819 */ /* 0x000fe400000006ff */
[----:B------:R-:W-:Y:S02]  /*2670*/  SHF.R.S32.HI R9, RZ, 0x1f, R19 ;  /* 0x0000001fff097819 */ /* 0x000fe40000011413 */
[----:B------:R-:W0:Y:S02]  /*2680*/  SYNCS.PHASECHK.TRANS64.TRYWAIT P0, [R97+URZ+0x8], R0 ;  /* 0x00000800610075a7 */ /* 0x000e24000800017f */
[----:B0-----:R-:W-:Y:S05]  /*2690*/  @!P0 BRA `(.L_x_34) ;  /* 0x0000005800c48947 */ /* 0x001fea0003800000 */
.L_x_188:
[----:B------:R-:W-:Y:S01]  /*26a0*/  ULDC.64 UR4, c[0x0][0x5d0] ;  /* 0x0001740000047ab9 */ /* 0x000fe20000000a00 */
[----:B------:R-:W-:Y:S01]  /*26b0*/  ULDC UR6, c[0x0][0x284] ;  /* 0x0000a10000067ab9 */ /* 0x000fe20000000800 */
[----:B0-----:R-:W-:Y:S02]  /*26c0*/  IMAD R0, R9, UR4, RZ ;  /* 0x0000000409007c24 */ /* 0x001fe4000f8e02ff */
[----:B------:R-:W-:Y:S02]  /*26d0*/  IMAD.SHL.U32 R10, R2, 0x80, RZ ;  /* 0x00000080020a7824 */ /* 0x000fe400078e00ff */
[C---:B------:R-:W-:Y:S02]  /*26e0*/  IMAD R5, R19.reuse, UR5, R0 ;  /* 0x0000000513057c24 */ /* 0x040fe4000f8e0200 */
[----:B------:R-:W-:Y:S01]  /*26f0*/  IMAD.SHL.U32 R0, R18, 0x40, RZ ;  /* 0x0000004012007824 */ /* 0x000fe200078e00ff */
[----:B------:R-:W-:Y:S01]  /*2700*/  SHF.R.S32.HI R11, RZ, 0x1f, R10 ;  /* 0x0000001fff0b7819 */ /* 0x000fe2000001140a */
[----:B------:R-:W-:Y:S01]  /*2710*/  IMAD.WIDE.U32 R2, R19, UR4, R92 ;  /* 0x0000000413027c25 */ /* 0x000fe2000f8e005c */
[----:B------:R-:W-:-:S02]  /*2720*/  ULDC.64 UR4, c[0x0][0x5c8] ;  /* 0x0001720000047ab9 */ /* 0x000fc40000000a00 */
[----:B------:R-:W-:Y:S01]  /*2730*/  ISETP.GE.AND P0, PT, R0, UR6, PT ;  /* 0x0000000600007c0c */ /* 0x000fe2000bf06270 */
[----:B------:R-:W-:Y:S01]  /*2740*/  ULDC UR6, c[0x0][0x288] ;  /* 0x0000a20000067ab9 */ /* 0x000fe20000000800 */
[----:B------:R-:W-:Y:S01]  /*2750*/  IADD3 R2, P1, R10, R2, RZ ;  /* 0x000000020a027210 */ /* 0x000fe20007f3e0ff */
[----:B------:R-:W-:Y:S01]  /*2760*/  IMAD.WIDE R20, R18, 0x40, R90 ;  /* 0x0000004012147825 */ /* 0x000fe200078e025a */
[----:B------:R-:W-:Y:S02]  /*2770*/  ISETP.GE.OR P0, PT, R10, UR6, P0 ;  /* 0x000000060a007c0c */ /* 0x000fe40008706670 */
[----:B------:R-:W-:Y:S01]  /*2780*/  IADD3.X R3, R11, R3, R5, P1, !PT ;  /* 0x000000030b037210 */ /* 0x000fe20000ffe405 */
[----:B------:R-:W-:-:S04]  /*2790*/  IMAD R7, R21, UR4, RZ ;  /* 0x0000000415077c24 */ /* 0x000fc8000f8e02ff */
[C---:B------:R-:W-:Y:S02]  /*27a0*/  IMAD R7, R20.reuse, UR5, R7 ;  /* 0x0000000514077c24 */ /* 0x040fe4000f8e0207 */
[----:B------:R-:W-:-:S04]  /*27b0*/  IMAD.WIDE.U32 R102, R20, UR4, R2 ;  /* 0x0000000414667c25 */ /* 0x000fc8000f8e0002 */
[----:B------:R-:W-:Y:S05]  /*27c0*/  @P0 BRA `(.L_x_35) ;  /* 0x0000003c00d80947 */ /* 0x000fea0003800000 */
[----:B-----5:R-:W-:Y:S01]  /*27d0*/  FSETP.NEU.AND P1, PT, R89, RZ, PT ;  /* 0x000000ff5900720b */ /* 0x020fe20003f2d000 */
[----:B------:R-:W-:Y:S01]  /*27e0*/  IMAD.IADD R14, R96, 0x1, -R10 ;  /* 0x00000001600e7824 */ /* 0x000fe200078e0a0a */
[----:B------:R-:W-:Y:S01]  /*27f0*/  BSSY B0, `(.L_x_35) ;  /* 0x00003f3000007945 */ /* 0x000fe20003800000 */
[----:B------:R-:W-:Y:S02]  /*2800*/  IMAD.IADD R0, R99, 0x1, -R0 ;  /* 0x0000000163007824 */ /* 0x000fe400078e0a00 */
[----:B------:R-:W-:Y:S01]  /*2810*/  IMAD.IADD R7, R103, 0x1, R7 ;  /* 0x0000000167077824 */ /* 0x000fe200078e0207 */
[----:B------:R-:W-:-:S04]  /*2820*/  ISETP.GT.AND P0, PT, R14, RZ, PT ;  /* 0x000000ff0e00720c */ /* 0x000fc80003f04270 */
[----:B------:R-:W-:-:S03]  /*2830*/  ISETP.GT.AND P2, PT, R0, RZ, P0 ;  /* 0x000000ff0000720c */ /* 0x000fc60000744270 */
[----:B------:R-:W-:Y:S10]  /*2840*/  @!P1 BRA `(.L_x_36) ;  /* 0x0000002c001c9947 */ /* 0x000ff40003800000 */
[----:B------:R-:W0:Y:S01]  /*2850*/  LDC.64 R104, c[0x0][0x5b8] ;  /* 0x00016e00ff687b82 */ /* 0x000e220000000a00 */
[----:B------:R-:W-:-:S07]  /*2860*/  ULDC.64 UR4, c[0x0][0x5c0] ;  /* 0x0001700000047ab9 */ /* 0x000fce0000000a00 */
[----:B------:R-:W1:Y:S08]  /*2870*/  LDC.64 R106, c[0x0][0x5b0] ;  /* 0x00016c00ff6a7b82 */ /* 0x000e700000000a00 */
[----:B------:R-:W2:Y:S01]  /*2880*/  LDC.64 R108, c[0x0][0x5a8] ;  /* 0x00016a00ff6c7b82 */ /* 0x000ea20000000a00 */
[-C--:B0-----:R-:W-:Y:S02]  /*2890*/  IMAD R4, R9, R104.reuse, RZ ;  /* 0x0000006809047224 */ /* 0x081fe400078e02ff */
[----:B------:R-:W-:-:S04]  /*28a0*/  IMAD.WIDE.U32 R2, R19, R104, R92 ;  /* 0x0000006813027225 */ /* 0x000fc800078e005c */
[----:B------:R-:W-:Y:S01]  /*28b0*/  IMAD R103, R19, R105, R4 ;  /* 0x0000006913677224 */ /* 0x000fe200078e0204 */
[----:B------:R-:W-:Y:S01]  /*28c0*/  IADD3 R4, P1, R10, R2, RZ ;  /* 0x000000020a047210 */ /* 0x000fe20007f3e0ff */
[----:B-1----:R-:W-:-:S03]  /*28d0*/  IMAD R2, R21, R106, RZ ;  /* 0x0000006a15027224 */ /* 0x002fc600078e02ff */
[----:B------:R-:W-:Y:S01]  /*28e0*/  IADD3.X R5, R11, R3, R103, P1, !PT ;  /* 0x000000030b057210 */ /* 0x000fe20000ffe467 */
[C---:B------:R-:W-:Y:S02]  /*28f0*/  IMAD R21, R20.reuse, R107, R2 ;  /* 0x0000006b14157224 */ /* 0x040fe400078e0202 */
[----:B------:R-:W-:-:S04]  /*2900*/  IMAD.WIDE.U32 R2, R20, R106, R4 ;  /* 0x0000006a14027225 */ /* 0x000fc800078e0004 */
[----:B------:R-:W-:Y:S01]  /*2910*/  IMAD.IADD R3, R3, 0x1, R21 ;  /* 0x0000000103037824 */ /* 0x000fe200078e0215 */
[----:B--2---:R-:W-:-:S04]  /*2920*/  LEA R8, P1, R2, R108, 0x2 ;  /* 0x0000006c02087211 */ /* 0x004fc800078210ff */
[----:B------:R-:W-:-:S05]  /*2930*/  LEA.HI.X R9, R2, R109, R3, 0x2, P1 ;  /* 0x0000006d02097211 */ /* 0x000fca00008f1403 */
[----:B------:R0:W2:Y:S01]  /*2940*/  @P2 LDG.E.LTC128B R15, desc[UR54][R8.64] ;  /* 0x00000036080f2981 */ /* 0x0000a2000c1e1920 */
[----:B------:R-:W-:Y:S01]  /*2950*/  IMAD.WIDE.U32 R2, R20, R106, R10 ;  /* 0x0000006a14027225 */ /* 0x000fe200078e000a */
[----:B------:R-:W-:Y:S01]  /*2960*/  LEA R6, P3, R102, UR4, 0x2 ;  /* 0x0000000466067c11 */ /* 0x000fe2000f8610ff */
[----:B------:R-:W-:Y:S01]  /*2970*/  BSSY B1, `(.L_x_37) ;  /* 0x0000014000017945 */ /* 0x000fe20003800000 */
[----:B------:R-:W-:Y:S02]  /*2980*/  IADD3 R12, P1, R92, R2, RZ ;  /* 0x000000025c0c7210 */ /* 0x000fe40007f3e0ff */
[----:B------:R-:W-:Y:S02]  /*2990*/  LEA.HI.X R7, R102, UR5, R7, 0x2, P3 ;  /* 0x0000000566077c11 */ /* 0x000fe400098f1407 */
[----:B------:R-:W-:Y:S01]  /*29a0*/  IADD3.X R13, R93, R21, R3, P1, !PT ;  /* 0x000000155d0d7210 */ /* 0x000fe20000ffe403 */
[----:B0-----:R-:W-:Y:S01]  /*29b0*/  IMAD.SHL.U32 R8, R106, 0x8, RZ ;  /* 0x000000086a087824 */ /* 0x001fe200078e00ff */
[----:B------:R-:W-:-:S02]  /*29c0*/  ISETP.GT.AND P1, PT, R14, 0x1, PT ;  /* 0x000000010e00780c */ /* 0x000fc40003f24270 */
[----:B------:R-:W-:Y:S01]  /*29d0*/  SHF.L.U64.HI R9, R106, 0x3, R107 ;  /* 0x000000036a097819 */ /* 0x000fe2000001026b */
[----:B------:R-:W-:Y:S01]  /*29e0*/  IMAD.WIDE.U32 R12, R19, R104, R12 ;  /* 0x00000068130c7225 */ /* 0x000fe200078e000c */
[----:B------:R-:W-:-:S03]  /*29f0*/  ISETP.GT.AND P3, PT, R0, RZ, P1 ;  /* 0x000000ff0000720c */ /* 0x000fc60000f64270 */
[----:B------:R-:W-:Y:S01]  /*2a00*/  IMAD.WIDE.U32 R8, R20, R106, R8 ;  /* 0x0000006a14087225 */ /* 0x000fe200078e0008 */
[----:B--2---:R-:W-:-:S05]  /*2a10*/  LOP3.LUT R2, R15, 0xffffe000, RZ, 0xc0, !PT ;  /* 0xffffe0000f027812 */ /* 0x004fca00078ec0ff */
[----:B------:R-:W-:Y:S01]  /*2a20*/  FMUL R3, R2, R89 ;  /* 0x0000005902037220 */ /* 0x000fe20000400000 */
[----:B------:R-:W-:-:S03]  /*2a30*/  LEA R2, P4, R12, R108, 0x2 ;  /* 0x0000006c0c027211 */ /* 0x000fc600078810ff */
[----:B------:R-:W-:Y:S01]  /*2a40*/  FFMA R105, R24, R88, R3 ;  /* 0x0000005818697223 */ /* 0x000fe20000000003 */
[----:B------:R-:W-:-:S04]  /*2a50*/  IMAD.IADD R3, R103, 0x1, R13 ;  /* 0x0000000167037824 */ /* 0x000fc800078e020d */
[----:B------:R-:W-:Y:S02]  /*2a60*/  F2FP.TF32.F32.PACK_B R105, R105 ;  /* 0x00000069ff69723e */ /* 0x000fe400024050ff */
[----:B------:R-:W-:-:S03]  /*2a70*/  LEA.HI.X R3, R12, R109, R3, 0x2, P4 ;  /* 0x0000006d0c037211 */ /* 0x000fc600020f1403 */
[----:B------:R0:W-:Y:S01]  /*2a80*/  @P2 STG.E desc[UR54][R6.64], R105 ;  /* 0x0000006906002986 */ /* 0x0001e2000c101936 */
[----:B------:R-:W-:Y:S05]  /*2a90*/  @!P3 BRA `(.L_x_38) ;  /* 0x000000000004b947 */ /* 0x000fea0003800000 */
[----:B------:R1:W5:Y:S02]  /*2aa0*/  LDG.E.LTC128B R15, desc[UR54][R2.64+0x4] ;  /* 0x00000436020f7981 */ /* 0x000364000c1e1920 */
.L_x_38:
[----:B------:R-:W-:Y:S05]  /*2ab0*/  BSYNC B1 ;  /* 0x0000000000017941 */ /* 0x000fea0003800000 */
.L_x_37:
[----:B-----5:R-:W-:Y:S01]  /*2ac0*/  LOP3.LUT R12, R15, 0xffffe000, RZ, 0xc0, !PT ;  /* 0xffffe0000f0c7812 */ /* 0x020fe200078ec0ff */
[----:B------:R-:W-:Y:S01]  /*2ad0*/  IMAD.IADD R21, R21, 0x1, R9 ;  /* 0x0000000115157824 */ /* 0x000fe200078e0209 */
[----:B------:R-:W-:Y:S02]  /*2ae0*/  IADD3 R4, P2, R4, R8, RZ ;  /* 0x0000000804047210 */ /* 0x000fe40007f5e0ff */
[----:B------:R-:W-:Y:S01]  /*2af0*/  ISETP.GT.AND P0, PT, R0, 0x8, P0 ;  /* 0x000000080000780c */ /* 0x000fe20000704270 */
[----:B------:R-:W-:Y:S02]  /*2b00*/  FMUL R12, R12, R89 ;  /* 0x000000590c0c7220 */ /* 0x000fe40000400000 */
[----:B------:R-:W-:Y:S02]  /*2b10*/  IMAD.X R5, R21, 0x1, R5, P2 ;  /* 0x0000000115057824 */ /* 0x000fe400010e0605 */
[----:B------:R-:W-:Y:S01]  /*2b20*/  FFMA R25, R25, R88, R12 ;  /* 0x0000005819197223 */ /* 0x000fe2000000000c */
[----:B------:R-:W-:-:S04]  /*2b30*/  LEA R12, P2, R4, R108, 0x2 ;  /* 0x0000006c040c7211 */ /* 0x000fc800078410ff */
[----:B------:R-:W-:Y:S01]  /*2b40*/  LEA.HI.X R13, R4, R109, R5, 0x2, P2 ;  /* 0x0000006d040d7211 */ /* 0x000fe200010f1405 */
[----:B------:R-:W-:Y:S01]  /*2b50*/  @P3 IMAD.MOV.U32 R4, RZ, RZ, R6 ;  /* 0x000000ffff043224 */ /* 0x000fe200078e0006 */
[----:B------:R-:W-:Y:S01]  /*2b60*/  F2FP.TF32.F32.PACK_B R25, R25 ;  /* 0x00000019ff19723e */ /* 0x000fe200024050ff */
[----:B------:R-:W-:-:S05]  /*2b70*/  @P3 IMAD.MOV.U32 R5, RZ, RZ, R7 ;  /* 0x000000ffff053224 */ /* 0x000fca00078e0007 */
[----:B------:R2:W-:Y:S04]  /*2b80*/  @P3 STG.E desc[UR54][R4.64+0x4], R25 ;  /* 0x0000041904003986 */ /* 0x0005e8000c101936 */
[----:B------:R-:W3:Y:S01]  /*2b90*/  @P0 LDG.E.LTC128B R15, desc[UR54][R12.64] ;  /* 0x000000360c0f0981 */ /* 0x000ee2000c1e1920 */
[----:B------:R-:W-:Y:S01]  /*2ba0*/  IADD3 R10, P2, P3, R92, R8, R10 ;  /* 0x000000085c0a7210 */ /* 0x000fe20007b5e00a */
[----:B------:R-:W-:Y:S01]  /*2bb0*/  BSSY B1, `(.L_x_39) ;  /* 0x0000011000017945 */ /* 0x000fe20003800000 */
[----:B------:R-:W-:Y:S02]  /*2bc0*/  ISETP.GT.AND P1, PT, R0, 0x8, P1 ;  /* 0x000000080000780c */ /* 0x000fe40000f24270 */
[----:B------:R-:W-:-:S03]  /*2bd0*/  IADD3.X R11, R93, R21, R11, P2, P3 ;  /* 0x000000155d0b7210 */ /* 0x000fc600017e640b */
[----:B------:R-:W-:Y:S01]  /*2be0*/  IMAD.WIDE.U32 R10, R19, R104, R10 ;  /* 0x00000068130a7225 */ /* 0x000fe200078e000a */
[----:B------:R-:W-:-:S03]  /*2bf0*/  SHF.L.U64.HI R19, R95, 0x2, R94 ;  /* 0x000000025f137819 */ /* 0x000fc6000001025e */
[----:B------:R-:W-:Y:S01]  /*2c00*/  IMAD.IADD R11, R103, 0x1, R11 ;  /* 0x00000001670b7824 */ /* 0x000fe200078e020b */
[----:B--2---:R-:W-:-:S04]  /*2c10*/  LEA R4, P3, R10, R108, 0x2 ;  /* 0x0000006c0a047211 */ /* 0x004fc800078610ff */
[----:B------:R-:W-:Y:S02]  /*2c20*/  LEA.HI.X R5, R10, R109, R11, 0x2, P3 ;  /* 0x0000006d0a057211 */ /* 0x000fe400018f140b */
[----:B---3--:R-:W-:-:S05]  /*2c30*/  LOP3.LUT R8, R15, 0xffffe000, RZ, 0xc0, !PT ;  /* 0xffffe0000f087812 */ /* 0x008fca00078ec0ff */
[----:B------:R-:W-:Y:S01]  /*2c40*/  FMUL R9, R8, R89 ;  /* 0x0000005908097220 */ /* 0x000fe20000400000 */
[----:B------:R-:W-:-:S03]  /*2c50*/  LEA R8, P2, R95, R6, 0x2 ;  /* 0x000000065f087211 */ /* 0x000fc600078410ff */
[----:B------:R-:W-:Y:S02]  /*2c60*/  FFMA R21, R26, R88, R9 ;  /* 0x000000581a157223 */ /* 0x000fe40000000009 */
[----:B------:R-:W-:-:S03]  /*2c70*/  IMAD.X R9, R19, 0x1, R7, P2 ;  /* 0x0000000113097824 */ /* 0x000fc600010e0607 */
[----:B------:R-:W-:-:S05]  /*2c80*/  F2FP.TF32.F32.PACK_B R21, R21 ;  /* 0x00000015ff15723e */ /* 0x000fca00024050ff */
[----:B------:R2:W-:Y:S01]  /*2c90*/  @P0 STG.E desc[UR54][R8.64], R21 ;  /* 0x0000001508000986 */ /* 0x0005e2000c101936 */
[----:B------:R-:W-:Y:S05]  /*2ca0*/  @!P1 BRA `(.L_x_40) ;  /* 0x0000000000049947 */ /* 0x000fea0003800000 */
[----:B------:R3:W5:Y:S02]  /*2cb0*/  LDG.E.LTC128B R15, desc[UR54][R4.64+0x4] ;  /* 0x00000436040f7981 */ /* 0x000764000c1e1920 */
.L_x_40:
[----:B------:R-:W-:Y:S05]  /*2cc0*/  BSYNC B1 ;  /* 0x0000000000017941 */ /* 0x000fea0003800000 */
.L_x_39:
[----:B-----5:R-:W-:Y:S01]  /*2cd0*/  LOP3.LUT R10, R15, 0xffffe000, RZ, 0xc0, !PT ;  /* 0xffffe0000f0a7812 */ /* 0x020fe200078ec0ff */
[----:B------:R-:W-:Y:S01]  /*2ce0*/  BSSY B1, `(.L_x_41) ;  /* 0x0000009000017945 */ /* 0x000fe20003800000 */
[----:B------:R-:W-:-:S03]  /*2cf0*/  ISETP.GT.AND P0, PT, R14, 0x8, PT ;  /* 0x000000080e00780c */ /* 0x000fc60003f04270 */
[----:B------:R-:W-:Y:S01]  /*2d00*/  FMUL R10, R10, R89 ;  /* 0x000000590a0a7220 */ /* 0x000fe20000400000 */
[----:B------:R-:W-:-:S03]  /*2d10*/  ISETP.GT.AND P2, PT, R0, RZ, P0 ;  /* 0x000000ff0000720c */ /* 0x000fc60000744270 */
[----:B------:R-:W-:-:S05]  /*2d20*/  FFMA R27, R27, R88, R10 ;  /* 0x000000581b1b7223 */ /* 0x000fca000000000a */
[----:B------:R-:W-:-:S05]  /*2d30*/  F2FP.TF32.F32.PACK_B R27, R27 ;  /* 0x0000001bff1b723e */ /* 0x000fca00024050ff */
[----:B------:R4:W-:Y:S01]  /*2d40*/  @P1 STG.E desc[UR54][R8.64+0x4], R27 ;  /* 0x0000041b08001986 */ /* 0x0009e2000c101936 */
[----:B------:R-:W-:Y:S05]  /*2d50*/  @!P2 BRA `(.L_x_42) ;  /* 0x000000000004a947 */ /* 0x000fea0003800000 */
[----:B------:R0:W5:Y:S02]  /*2d60*/  LDG.E.LTC128B R15, desc[UR54][R2.64+0x20] ;  /* 0x00002036020f7981 */ /* 0x000164000c1e1920 */
.L_x_42:
[----:B------:R-:W-:Y:S05]  /*2d70*/  BSYNC B1 ;  /* 0x0000000000017941 */ /* 0x000fea0003800000 */
.L_x_41:
        /* <DEDUP_REMOVED lines=10> */
.L_x_44:
[----:B------:R-:W-:Y:S05]  /*2e20*/  BSYNC B1 ;  /* 0x0000000000017941 */ /* 0x000fea0003800000 */
.L_x_43:
[----:B-----5:R-:W-:Y:S01]  /*2e30*/  LOP3.LUT R10, R15, 0xffffe000, RZ, 0xc0, !PT ;  /* 0xffffe0000f0a7812 */ /* 0x020fe200078ec0ff */
[----:B------:R-:W-:Y:S01]  /*2e40*/  BSSY B1, `(.L_x_45) ;  /* 0x0000008000017945 */ /* 0x000fe20003800000 */
[----:B------:R-:W-:-:S03]  /*2e50*/  ISETP.GT.AND P0, PT, R0, 0x8, P0 ;  /* 0x000000080000780c */ /* 0x000fc60000704270 */
[----:B------:R-:W-:-:S04]  /*2e60*/  FMUL R10, R10, R89 ;  /* 0x000000590a0a7220 */ /* 0x000fc80000400000 */
[----:B------:R-:W-:-:S05]  /*2e70*/  FFMA R29, R29, R88, R10 ;  /* 0x000000581d1d7223 */ /* 0x000fca000000000a */
[----:B------:R-:W-:-:S05]  /*2e80*/  F2FP.TF32.F32.PACK_B R29, R29 ;  /* 0x0000001dff1d723e */ /* 0x000fca00024050ff */
[----:B------:R0:W-:Y:S01]  /*2e90*/  @P3 STG.E desc[UR54][R6.64+0x24], R29 ;  /* 0x0000241d06003986 */ /* 0x0001e2000c101936 */
[----:B------:R-:W-:Y:S05]  /*2ea0*/  @!P0 BRA `(.L_x_46) ;  /* 0x0000000000048947 */ /* 0x000fea0003800000 */
[----:B------:R0:W5:Y:S02]  /*2eb0*/  LDG.E.LTC128B R15, desc[UR54][R4.64+0x20] ;  /* 0x00002036040f7981 */ /* 0x000164000c1e1920 */
.L_x_46:
[----:B------:R-:W-:Y:S05]  /*2ec0*/  BSYNC B1 ;  /* 0x0000000000017941 */ /* 0x000fea0003800000 */
.L_x_45:
[----:B-----5:R-:W-:Y:S01]  /*2ed0*/  LOP3.LUT R10, R15, 0xffffe000, RZ, 0xc0, !PT ;  /* 0xffffe0000f0a7812 */ /* 0x020fe200078ec0ff */
[----:B------:R-:W-:Y:S01]  /*2ee0*/  BSSY B1, `(.L_x_47) ;  /* 0x0000008000017945 */ /* 0x000fe20003800000 */
[----:B------:R-:W-:-:S03]  /*2ef0*/  ISETP.GT.AND P1, PT, R0, 0x8, P1 ;  /* 0x000000080000780c */ /* 0x000fc60000f24270 */
[----:B0-----:R-:W-:-:S04]  /*2f00*/  FMUL R11, R10, R89 ;  /* 0x000000590a0b7220 */ /* 0x001fc80000400000 */
[----:B------:R-:W-:-:S05]  /*2f10*/  FFMA R11, R30, R88, R11 ;  /* 0x000000581e0b7223 */ /* 0x000fca000000000b */
[----:B------:R-:W-:-:S05]  /*2f20*/  F2FP.TF32.F32.PACK_B R11, R11 ;  /* 0x0000000bff0b723e */ /* 0x000fca00024050ff */
[----:B------:R0:W-:Y:S01]  /*2f30*/  @P0 STG.E desc[UR54][R8.64+0x20], R11 ;  /* 0x0000200b08000986 */ /* 0x0001e2000c101936 */
[----:B------:R-:W-:Y:S05]  /*2f40*/  @!P1 BRA `(.L_x_48) ;  /* 0x0000000000049947 */ /* 0x000fea0003800000 */
[----:B------:R0:W5:Y:S02]  /*2f50*/  LDG.E.LTC128B R15, desc[UR54][R4.64+0x24] ;  /* 0x00002436040f7981 */ /* 0x000164000c1e1920 */
.L_x_48:
[----:B------:R-:W-:Y:S05]  /*2f60*/  BSYNC B1 ;  /* 0x0000000000017941 */ /* 0x000fea0003800000 */
.L_x_47:
        /* <DEDUP_REMOVED lines=10> */
.L_x_50:
[----:B------:R-:W-:Y:S05]  /*3010*/  BSYNC B1 ;  /* 0x0000000000017941 */ /* 0x000fea0003800000 */
.L_x_49:
[----:B-----5:R-:W-:Y:S01]  /*3020*/  LOP3.LUT R10, R15, 0xffffe000, RZ, 0xc0, !PT ;  /* 0xffffe0000f0a7812 */ /* 0x020fe200078ec0ff */
[----:B------:R-:W-:Y:S01]  /*3030*/  BSSY B1, `(.L_x_51) ;  /* 0x0000009000017945 */ /* 0x000fe20003800000 */
[----:B------:R-:W-:-:S03]  /*3040*/  ISETP.GT.AND P1, PT, R14, 0x11, PT ;  /* 0x000000110e00780c */ /* 0x000fc60003f24270 */
[----:B0-----:R-:W-:Y:S01]  /*3050*/  FMUL R11, R10, R89 ;  /* 0x000000590a0b7220 */ /* 0x001fe20000400000 */
[----:B------:R-:W-:-:S03]  /*3060*/  ISETP.GT.AND P3, PT, R0, RZ, P1 ;  /* 0x000000ff0000720c */ /* 0x000fc60000f64270 */
[----:B------:R-:W-:-:S05]  /*3070*/  FFMA R11, R32, R88, R11 ;  /* 0x00000058200b7223 */ /* 0x000fca000000000b */
[----:B------:R-:W-:-:S05]  /*3080*/  F2FP.TF32.F32.PACK_B R11, R11 ;  /* 0x0000000bff0b723e */ /* 0x000fca00024050ff */
[----:B------:R0:W-:Y:S01]  /*3090*/  @P2 STG.E desc[UR54][R6.64+0x40], R11 ;  /* 0x0000400b06002986 */ /* 0x0001e2000c101936 */
[----:B------:R-:W-:Y:S05]  /*30a0*/  @!P3 BRA `(.L_x_52) ;  /* 0x000000000004b947 */ /* 0x000fea0003800000 */
[----:B------:R0:W5:Y:S02]  /*30b0*/  LDG.E.LTC128B R15, desc[UR54][R2.64+0x44] ;  /* 0x00004436020f7981 */ /* 0x000164000c1e1920 */
.L_x_52:
[----:B------:R-:W-:Y:S05]  /*30c0*/  BSYNC B1 ;  /* 0x0000000000017941 */ /* 0x000fea0003800000 */
.L_x_51:
        /* <DEDUP_REMOVED lines=9> */
.L_x_54:
[----:B------:R-:W-:Y:S05]  /*3160*/  BSYNC B1 ;  /* 0x0000000000017941 */ /* 0x000fea0003800000 */
.L_x_53:
        /* <DEDUP_REMOVED lines=9> */
.L_x_56:
[----:B------:R-:W-:Y:S05]  /*3200*/  BSYNC B1 ;  /* 0x0000000000017941 */ /* 0x000fea0003800000 */
.L_x_55:
        /* <DEDUP_REMOVED lines=10> */
.L_x_58:
[----:B------:R-:W-:Y:S05]  /*32b0*/  BSYNC B1 ;  /* 0x0000000000017941 */ /* 0x000fea0003800000 */
.L_x_57:
        /* <DEDUP_REMOVED lines=10> */
.L_x_60:
[----:B------:R-:W-:Y:S05]  /*3360*/  BSYNC B1 ;  /* 0x0000000000017941 */ /* 0x000fea0003800000 */
.L_x_59:
        /* <DEDUP_REMOVED lines=9> */
.L_x_62:
[----:B------:R-:W-:Y:S05]  /*3400*/  BSYNC B1 ;  /* 0x0000000000017941 */ /* 0x000fea0003800000 */
.L_x_61:
        /* <DEDUP_REMOVED lines=9> */
.L_x_64:
[----:B------:R-:W-:Y:S05]  /*34a0*/  BSYNC B1 ;  /* 0x0000000000017941 */ /* 0x000fea0003800000 */
.L_x_63:
        /* <DEDUP_REMOVED lines=10> */
.L_x_66:
[----:B------:R-:W-:Y:S05]  /*3550*/  BSYNC B1 ;  /* 0x0000000000017941 */ /* 0x000fea0003800000 */
.L_x_65:
        /* <DEDUP_REMOVED lines=10> */
.L_x_68:
[----:B------:R-:W-:Y:S05]  /*3600*/  BSYNC B1 ;  /* 0x0000000000017941 */ /* 0x000fea0003800000 */
.L_x_67:
        /* <DEDUP_REMOVED lines=9> */
.L_x_70:
[----:B------:R-:W-:Y:S05]  /*36a0*/  BSYNC B1 ;  /* 0x0000000000017941 */ /* 0x000fea0003800000 */
.L_x_69:
        /* <DEDUP_REMOVED lines=9> */
.L_x_72:
[----:B------:R-:W-:Y:S05]  /*3740*/  BSYNC B1 ;  /* 0x0000000000017941 */ /* 0x000fea0003800000 */
.L_x_71:
        /* <DEDUP_REMOVED lines=10> */
.L_x_74:
[----:B------:R-:W-:Y:S05]  /*37f0*/  BSYNC B1 ;  /* 0x0000000000017941 */ /* 0x000fea0003800000 */
.L_x_73:
        /* <DEDUP_REMOVED lines=10> */
.L_x_76:
[----:B------:R-:W-:Y:S05]  /*38a0*/  BSYNC B1 ;  /* 0x0000000000017941 */ /* 0x000fea0003800000 */
.L_x_75:
        /* <DEDUP_REMOVED lines=9> */
.L_x_78:
[----:B------:R-:W-:Y:S05]  /*3940*/  BSYNC B1 ;  /* 0x0000000000017941 */ /* 0x000fea0003800000 */
.L_x_77:
        /* <DEDUP_REMOVED lines=9> */
.L_x_80:
[----:B------:R-:W-:Y:S05]  /*39e0*/  BSYNC B1 ;  /* 0x0000000000017941 */ /* 0x000fea0003800000 */
.L_x_79:
        /* <DEDUP_REMOVED lines=10> */
.L_x_82:
[----:B------:R-:W-:Y:S05]  /*3a90*/  BSYNC B1 ;  /* 0x0000000000017941 */ /* 0x000fea0003800000 */
.L_x_81:
        /* <DEDUP_REMOVED lines=10> */
.L_x_84:
[----:B------:R-:W-:Y:S05]  /*3b40*/  BSYNC B1 ;  /* 0x0000000000017941 */ /* 0x000fea0003800000 */
.L_x_83:
        /* <DEDUP_REMOVED lines=9> */
.L_x_86:
[----:B------:R-:W-:Y:S05]  /*3be0*/  BSYNC B1 ;  /* 0x0000000000017941 */ /* 0x000fea0003800000 */
.L_x_85:
        /* <DEDUP_REMOVED lines=9> */
.L_x_88:
[----:B------:R-:W-:Y:S05]  /*3c80*/  BSYNC B1 ;  /* 0x0000000000017941 */ /* 0x000fea0003800000 */
.L_x_87:
        /* <DEDUP_REMOVED lines=10> */
.L_x_90:
[----:B------:R-:W-:Y:S05]  /*3d30*/  BSYNC B1 ;  /* 0x0000000000017941 */ /* 0x000fea0003800000 */
.L_x_89:
        /* <DEDUP_REMOVED lines=10> */
.L_x_92:
[----:B------:R-:W-:Y:S05]  /*3de0*/  BSYNC B1 ;  /* 0x0000000000017941 */ /* 0x000fea0003800000 */
.L_x_91:
        /* <DEDUP_REMOVED lines=9> */
.L_x_94:
[----:B------:R-:W-:Y:S05]  /*3e80*/  BSYNC B1 ;  /* 0x0000000000017941 */ /* 0x000fea0003800000 */
.L_x_93:
        /* <DEDUP_REMOVED lines=9> */
.L_x_96:
[----:B------:R-:W-:Y:S05]  /*3f20*/  BSYNC B1 ;  /* 0x0000000000017941 */ /* 0x000fea0003800000 */
.L_x_95:
        /* <DEDUP_REMOVED lines=10> */
.L_x_98:
[----:B------:R-:W-:Y:S05]  /*3fd0*/  BSYNC B1 ;  /* 0x0000000000017941 */ /* 0x000fea0003800000 */
.L_x_97:
        /* <DEDUP_REMOVED lines=10> */
.L_x_100:
[----:B------:R-:W-:Y:S05]  /*4080*/  BSYNC B1 ;  /* 0x0000000000017941 */ /* 0x000fea0003800000 */
.L_x_99:
        /* <DEDUP_REMOVED lines=9> */
.L_x_102:
[----:B------:R-:W-:Y:S05]  /*4120*/  BSYNC B1 ;  /* 0x0000000000017941 */ /* 0x000fea0003800000 */
.L_x_101:
        /* <DEDUP_REMOVED lines=9> */
.L_x_104:
[----:B------:R-:W-:Y:S05]  /*41c0*/  BSYNC B1 ;  /* 0x0000000000017941 */ /* 0x000fea0003800000 */
.L_x_103:
        /* <DEDUP_REMOVED lines=10> */
.L_x_106:
[----:B------:R-:W-:Y:S05]  /*4270*/  BSYNC B1 ;  /* 0x0000000000017941 */ /* 0x000fea0003800000 */
.L_x_105:
        /* <DEDUP_REMOVED lines=10> */
.L_x_108:
[----:B------:R-:W-:Y:S05]  /*4320*/  BSYNC B1 ;  /* 0x0000000000017941 */ /* 0x000fea0003800000 */
.L_x_107:
        /* <DEDUP_REMOVED lines=9> */
.L_x_110:
[----:B------:R-:W-:Y:S05]  /*43c0*/  BSYNC B1 ;  /* 0x0000000000017941 */ /* 0x000fea0003800000 */
.L_x_109:
        /* <DEDUP_REMOVED lines=9> */
.L_x_112:
[----:B------:R-:W-:Y:S05]  /*4460*/  BSYNC B1 ;  /* 0x0000000000017941 */ /* 0x000fea0003800000 */
.L_x_111:
        /* <DEDUP_REMOVED lines=10> */
.L_x_114:
[----:B------:R-:W-:Y:S05]  /*4510*/  BSYNC B1 ;  /* 0x0000000000017941 */ /* 0x000fea0003800000 */
.L_x_113:
        /* <DEDUP_REMOVED lines=10> */
.L_x_116:
[----:B------:R-:W-:Y:S05]  /*45c0*/  BSYNC B1 ;  /* 0x0000000000017941 */ /* 0x000fea0003800000 */
.L_x_115:
        /* <DEDUP_REMOVED lines=9> */
.L_x_118:
[----:B------:R-:W-:Y:S05]  /*4660*/  BSYNC B1 ;  /* 0x0000000000017941 */ /* 0x000fea0003800000 */
.L_x_117:
        /* <DEDUP_REMOVED lines=9> */
.L_x_120:
[----:B------:R-:W-:Y:S05]  /*4700*/  BSYNC B1 ;  /* 0x0000000000017941 */ /* 0x000fea0003800000 */
.L_x_119:
        /* <DEDUP_REMOVED lines=10> */
.L_x_122:
[----:B------:R-:W-:Y:S05]  /*47b0*/  BSYNC B1 ;  /* 0x0000000000017941 */ /* 0x000fea0003800000 */
.L_x_121:
        /* <DEDUP_REMOVED lines=10> */
.L_x_124:
[----:B------:R-:W-:Y:S05]  /*4860*/  BSYNC B1 ;  /* 0x0000000000017941 */ /* 0x000fea0003800000 */
.L_x_123:
        /* <DEDUP_REMOVED lines=9> */
.L_x_126:
[----:B------:R-:W-:Y:S05]  /*4900*/  BSYNC B1 ;  /* 0x0000000000017941 */ /* 0x000fea0003800000 */
.L_x_125:
        /* <DEDUP_REMOVED lines=9> */
.L_x_128:
[----:B------:R-:W-:Y:S05]  /*49a0*/  BSYNC B1 ;  /* 0x0000000000017941 */ /* 0x000fea0003800000 */
.L_x_127:
        /* <DEDUP_REMOVED lines=10> */
.L_x_130:
[----:B------:R-:W-:Y:S05]  /*4a50*/  BSYNC B1 ;  /* 0x0000000000017941 */ /* 0x000fea0003800000 */
.L_x_129:
        /* <DEDUP_REMOVED lines=10> */
.L_x_132:
[----:B------:R-:W-:Y:S05]  /*4b00*/  BSYNC B1 ;  /* 0x0000000000017941 */ /* 0x000fea0003800000 */
.L_x_131:
        /* <DEDUP_REMOVED lines=9> */
.L_x_134:
[----:B------:R-:W-:Y:S05]  /*4ba0*/  BSYNC B1 ;  /* 0x0000000000017941 */ /* 0x000fea0003800000 */
.L_x_133:
        /* <DEDUP_REMOVED lines=9> */
.L_x_136:
[----:B------:R-:W-:Y:S05]  /*4c40*/  BSYNC B1 ;  /* 0x0000000000017941 */ /* 0x000fea0003800000 */
.L_x_135:
        /* <DEDUP_REMOVED lines=10> */
.L_x_138:
[----:B------:R-:W-:Y:S05]  /*4cf0*/  BSYNC B1 ;  /* 0x0000000000017941 */ /* 0x000fea0003800000 */
.L_x_137:
        /* <DEDUP_REMOVED lines=10> */
.L_x_140:
[----:B------:R-:W-:Y:S05]  /*4da0*/  BSYNC B1 ;  /* 0x0000000000017941 */ /* 0x000fea0003800000 */
.L_x_139:
        /* <DEDUP_REMOVED lines=9> */
.L_x_142:
[----:B------:R-:W-:Y:S05]  /*4e40*/  BSYNC B1 ;  /* 0x0000000000017941 */ /* 0x000fea0003800000 */
.L_x_141:
        /* <DEDUP_REMOVED lines=9> */
.L_x_144:
[----:B------:R-:W-:Y:S05]  /*4ee0*/  BSYNC B1 ;  /* 0x0000000000017941 */ /* 0x000fea0003800000 */
.L_x_143:
        /* <DEDUP_REMOVED lines=10> */
.L_x_146:
[----:B------:R-:W-:Y:S05]  /*4f90*/  BSYNC B1 ;  /* 0x0000000000017941 */ /* 0x000fea0003800000 */
.L_x_145:
        /* <DEDUP_REMOVED lines=10> */
.L_x_148:
[----:B------:R-:W-:Y:S05]  /*5040*/  BSYNC B1 ;  /* 0x0000000000017941 */ /* 0x000fea0003800000 */
.L_x_147:
        /* <DEDUP_REMOVED lines=9> */
.L_x_150:
[----:B------:R-:W-:Y:S05]  /*50e0*/  BSYNC B1 ;  /* 0x0000000000017941 */ /* 0x000fea0003800000 */
.L_x_149:
        /* <DEDUP_REMOVED lines=9> */
.L_x_152:
[----:B------:R-:W-:Y:S05]  /*5180*/  BSYNC B1 ;  /* 0x0000000000017941 */ /* 0x000fea0003800000 */
.L_x_151:
        /* <DEDUP_REMOVED lines=10> */
.L_x_154:
[----:B------:R-:W-:Y:S05]  /*5230*/  BSYNC B1 ;  /* 0x0000000000017941 */ /* 0x000fea0003800000 */
.L_x_153:
        /* <DEDUP_REMOVED lines=10> */
.L_x_156:
[----:B------:R-:W-:Y:S05]  /*52e0*/  BSYNC B1 ;  /* 0x0000000000017941 */ /* 0x000fea0003800000 */
.L_x_155:
[----:B01---5:R-:W-:Y:S01]  /*52f0*/  LOP3.LUT R2, R15, 0xffffe000, RZ, 0xc0, !PT ;  /* 0xffffe0000f027812 */ /* 0x023fe200078ec0ff */
        /* <DEDUP_REMOVED lines=8> */
.L_x_158:
[----:B------:R-:W-:Y:S05]  /*5380*/  BSYNC B1 ;  /* 0x0000000000017941 */ /* 0x000fea0003800000 */
.L_x_157:
[----:B-----5:R-:W-:Y:S01]  /*5390*/  LOP3.LUT R2, R15, 0xffffe000, RZ, 0xc0, !PT ;  /* 0xffffe0000f027812 */ /* 0x020fe200078ec0ff */
[----:B------:R-:W-:Y:S01]  /*53a0*/  BSSY B1, `(.L_x_159) ;  /* 0x000000a000017945 */ /* 0x000fe20003800000 */
[----:B------:R-:W-:-:S03]  /*53b0*/  ISETP.GT.AND P1, PT, R0, 0x8, P1 ;  /* 0x000000080000780c */ /* 0x000fc60000f24270 */
[----:B------:R-:W-:Y:S01]  /*53c0*/  FMUL R3, R2, R89 ;  /* 0x0000005902037220 */ /* 0x000fe20000400000 */
[----:B------:R-:W-:-:S03]  /*53d0*/  @P0 IMAD.MOV.U32 R2, RZ, RZ, R8 ;  /* 0x000000ffff020224 */ /* 0x000fc600078e0008 */
[----:B0-----:R-:W-:Y:S01]  /*53e0*/  FFMA R7, R86, R88, R3 ;  /* 0x0000005856077223 */ /* 0x001fe20000000003 */
[----:B------:R-:W-:-:S04]  /*53f0*/  @P0 IMAD.MOV.U32 R3, RZ, RZ, R9 ;  /* 0x000000ffff030224 */ /* 0x000fc800078e0009 */
[----:B------:R-:W-:-:S05]  /*5400*/  F2FP.TF32.F32.PACK_B R7, R7 ;  /* 0x00000007ff07723e */ /* 0x000fca00024050ff */
[----:B------:R0:W-:Y:S01]  /*5410*/  @P0 STG.E desc[UR54][R2.64+0x1e0], R7 ;  /* 0x0001e00702000986 */ /* 0x0001e2000c101936 */
[----:B------:R-:W-:Y:S05]  /*5420*/  @!P1 BRA `(.L_x_160) ;  /* 0x0000000000049947 */ /* 0x000fea0003800000 */
[----:B------:R0:W5:Y:S02]  /*5430*/  LDG.E.LTC128B R15, desc[UR54][R4.64+0x1e4] ;  /* 0x0001e436040f7981 */ /* 0x000164000c1e1920 */
.L_x_160:
[----:B------:R-:W-:Y:S05]  /*5440*/  BSYNC B1 ;  /* 0x0000000000017941 */ /* 0x000fea0003800000 */
.L_x_159:
[----:B------:R-:W-:Y:S05]  /*5450*/  @!P1 BRA `(.L_x_161) ;  /* 0x0000001000b09947 */ /* 0x000fea0003800000 */
[----:B-----5:R-:W-:-:S05]  /*5460*/  LOP3.LUT R0, R15, 0xffffe000, RZ, 0xc0, !PT ;  /* 0xffffe0000f007812 */ /* 0x020fca00078ec0ff */
[----:B------:R-:W-:-:S04]  /*5470*/  FMUL R0, R0, R89 ;  /* 0x0000005900007220 */ /* 0x000fc80000400000 */
[----:B------:R-:W-:-:S05]  /*5480*/  FFMA R87, R87, R88, R0 ;  /* 0x0000005857577223 */ /* 0x000fca0000000000 */
[----:B------:R-:W-:-:S05]  /*5490*/  F2FP.TF32.F32.PACK_B R87, R87 ;  /* 0x00000057ff57723e */ /* 0x000fca00024050ff */
[----:B------:R0:W-:Y:S01]  /*54a0*/  STG.E desc[UR54][R8.64+0x1e4], R87 ;  /* 0x0001e45708007986 */ /* 0x0001e2000c101936 */
[----:B------:R-:W-:Y:S05]  /*54b0*/  BRA `(.L_x_161) ;  /* 0x0000001000987947 */ /* 0x000fea0003800000 */
.L_x_36:
[----:B------:R-:W-:Y:S01]  /*54c0*/  ULDC.64 UR4, c[0x0][0x5c0] ;  /* 0x0001700000047ab9 */ /* 0x000fe20000000a00 */
[-C--:B------:R-:W-:Y:S01]  /*54d0*/  FMUL R9, R24, R88.reuse ;  /* 0x0000005818097220 */ /* 0x080fe20000400000 */
[----:B------:R-:W-:Y:S01]  /*54e0*/  LEA R2, P1, R102, UR4, 0x2 ;  /* 0x0000000466027c11 */ /* 0x000fe2000f8210ff */
[-C--:B------:R-:W-:Y:S01]  /*54f0*/  FMUL R25, R25, R88.reuse ;  /* 0x0000005819197220 */ /* 0x080fe20000400000 */
[----:B------:R-:W-:Y:S01]  /*5500*/  ISETP.GT.AND P3, PT, R14, 0x1, PT ;  /* 0x000000010e00780c */ /* 0x000fe20003f64270 */
[-C--:B------:R-:W-:Y:S01]  /*5510*/  FMUL R27, R27, R88.reuse ;  /* 0x000000581b1b7220 */ /* 0x080fe20000400000 */
[----:B------:R-:W-:Y:S01]  /*5520*/  F2FP.TF32.F32.PACK_B R9, R9 ;  /* 0x00000009ff09723e */ /* 0x000fe200024050ff */
[-C--:B------:R-:W-:Y:S01]  /*5530*/  FMUL R29, R29, R88.reuse ;  /* 0x000000581d1d7220 */ /* 0x080fe20000400000 */
[----:B------:R-:W-:Y:S01]  /*5540*/  LEA.HI.X R3, R102, UR5, R7, 0x2, P1 ;  /* 0x0000000566037c11 */ /* 0x000fe200088f1407 */
[-C--:B------:R-:W-:Y:S01]  /*5550*/  FMUL R7, R26, R88.reuse ;  /* 0x000000581a077220 */ /* 0x080fe20000400000 */
[----:B------:R-:W-:Y:S01]  /*5560*/  ISETP.GT.AND P1, PT, R0, RZ, P3 ;  /* 0x000000ff0000720c */ /* 0x000fe20001f24270 */
[-C--:B------:R-:W-:Y:S01]  /*5570*/  FMUL R11, R30, R88.reuse ;  /* 0x000000581e0b7220 */ /* 0x080fe20000400000 */
[----:B------:R-:W-:Y:S01]  /*5580*/  F2FP.TF32.F32.PACK_B R25, R25 ;  /* 0x00000019ff19723e */ /* 0x000fe200024050ff */
[----:B------:R0:W-:Y:S01]  /*5590*/  @P2 STG.E desc[UR54][R2.64], R9 ;  /* 0x0000000902002986 */ /* 0x0001e2000c101936 */
[----:B------:R-:W-:Y:S01]  /*55a0*/  ISETP.GT.AND P2, PT, R0, 0x8, P0 ;  /* 0x000000080000780c */ /* 0x000fe20000744270 */
[-C--:B------:R-:W-:Y:S01]  /*55b0*/  FMUL R31, R31, R88.reuse ;  /* 0x000000581f1f7220 */ /* 0x080fe20000400000 */
[----:B------:R-:W-:Y:S01]  /*55c0*/  ISETP.GT.AND P0, PT, R14, 0x8, PT ;  /* 0x000000080e00780c */ /* 0x000fe20003f04270 */
[-C--:B------:R-:W-:Y:S01]  /*55d0*/  FMUL R33, R33, R88.reuse ;  /* 0x0000005821217220 */ /* 0x080fe20000400000 */
[----:B------:R-:W-:Y:S01]  /*55e0*/  SHF.L.U64.HI R5, R95, 0x2, R94 ;  /* 0x000000025f057819 */ /* 0x000fe2000001025e */
[----:B------:R-:W-:Y:S01]  /*55f0*/  FMUL R35, R35, R88 ;  /* 0x0000005823237220 */ /* 0x000fe20000400000 */
[----:B------:R-:W-:Y:S01]  /*5600*/  LEA R4, P4, R95, R2, 0x2 ;  /* 0x000000025f047211 */ /* 0x000fe200078810ff */
[-C--:B------:R-:W-:Y:S01]  /*5610*/  FMUL R37, R37, R88.reuse ;  /* 0x0000005825257220 */ /* 0x080fe20000400000 */
[C---:B------:R-:W-:Y:S01]  /*5620*/  ISETP.GT.AND P3, PT, R0.reuse, 0x8, P3 ;  /* 0x000000080000780c */ /* 0x040fe20001f64270 */
[----:B------:R-:W-:Y:S01]  /*5630*/  @P1 STG.E desc[UR54][R2.64+0x4], R25 ;  /* 0x0000041902001986 */ /* 0x000fe2000c101936 */
[----:B------:R-:W-:Y:S01]  /*5640*/  ISETP.GT.AND P5, PT, R0, RZ, P0 ;  /* 0x000000ff0000720c */ /* 0x000fe200007a4270 */
[----:B------:R-:W-:Y:S01]  /*5650*/  IMAD.X R5, R5, 0x1, R3, P4 ;  /* 0x0000000105057824 */ /* 0x000fe200020e0603 */
[----:B------:R-:W-:Y:S01]  /*5660*/  F2FP.TF32.F32.PACK_B R7, R7 ;  /* 0x00000007ff07723e */ /* 0x000fe200024050ff */
[-C--:B0-----:R-:W-:Y:S01]  /*5670*/  FMUL R9, R28, R88.reuse ;  /* 0x000000581c097220 */ /* 0x081fe20000400000 */
[----:B------:R-:W-:Y:S01]  /*5680*/  ISETP.GT.AND P1, PT, R14, 0x9, PT ;  /* 0x000000090e00780c */ /* 0x000fe20003f24270 */
[-C--:B------:R-:W-:Y:S01]  /*5690*/  FMUL R39, R39, R88.reuse ;  /* 0x0000005827277220 */ /* 0x080fe20000400000 */
[----:B------:R-:W-:Y:S01]  /*56a0*/  F2FP.TF32.F32.PACK_B R27, R27 ;  /* 0x0000001bff1b723e */ /* 0x000fe200024050ff */
[----:B------:R0:W-:Y:S01]  /*56b0*/  @P2 STG.E desc[UR54][R4.64], R7 ;  /* 0x0000000704002986 */ /* 0x0001e2000c101936 */
[----:B------:R-:W-:Y:S01]  /*56c0*/  F2FP.TF32.F32.PACK_B R9, R9 ;  /* 0x00000009ff09723e */ /* 0x000fe200024050ff */
[-C--:B------:R-:W-:Y:S01]  /*56d0*/  FMUL R41, R41, R88.reuse ;  /* 0x0000005829297220 */ /* 0x080fe20000400000 */
[C---:B------:R-:W-:Y:S01]  /*56e0*/  ISETP.GT.AND P4, PT, R0.reuse, RZ, P1 ;  /* 0x000000ff0000720c */ /* 0x040fe20000f84270 */
[----:B------:R-:W-:Y:S01]  /*56f0*/  @P3 STG.E desc[UR54][R4.64+0x4], R27 ;  /* 0x0000041b04003986 */ /* 0x000fe2000c101936 */
[----:B------:R-:W-:Y:S01]  /*5700*/  ISETP.GT.AND P2, PT, R0, 0x8, P0 ;  /* 0x000000080000780c */ /* 0x000fe20000744270 */
[-C--:B------:R-:W-:Y:S01]  /*5710*/  FMUL R43, R43, R88.reuse ;  /* 0x000000582b2b7220 */ /* 0x080fe20000400000 */
[----:B------:R-:W-:Y:S01]  /*5720*/  ISETP.GT.AND P0, PT, R14, 0x10, PT ;  /* 0x000000100e00780c */ /* 0x000fe20003f04270 */
[----:B------:R1:W-:Y:S01]  /*5730*/  @P5 STG.E desc[UR54][R2.64+0x20], R9 ;  /* 0x0000200902005986 */ /* 0x0003e2000c101936 */
[C---:B------:R-:W-:Y:S01]  /*5740*/  ISETP.GT.AND P3, PT, R0.reuse, 0x8, P1 ;  /* 0x000000080000780c */ /* 0x040fe20000f64270 */
[-C--:B------:R-:W-:Y:S01]  /*5750*/  FMUL R45, R45, R88.reuse ;  /* 0x000000582d2d7220 */ /* 0x080fe20000400000 */
[----:B------:R-:W-:Y:S01]  /*5760*/  ISETP.GT.AND P5, PT, R0, RZ, P0 ;  /* 0x000000ff0000720c */ /* 0x000fe200007a4270 */
[-C--:B0-----:R-:W-:Y:S01]  /*5770*/  FMUL R7, R32, R88.reuse ;  /* 0x0000005820077220 */ /* 0x081fe20000400000 */
[----:B------:R-:W-:Y:S01]  /*5780*/  F2FP.TF32.F32.PACK_B R29, R29 ;  /* 0x0000001dff1d723e */ /* 0x000fe200024050ff */
[-C--:B------:R-:W-:Y:S01]  /*5790*/  FMUL R47, R47, R88.reuse ;  /* 0x000000582f2f7220 */ /* 0x080fe20000400000 */
[----:B------:R-:W-:Y:S01]  /*57a0*/  F2FP.TF32.F32.PACK_B R11, R11 ;  /* 0x0000000bff0b723e */ /* 0x000fe200024050ff */
[-C--:B------:R-:W-:Y:S01]  /*57b0*/  FMUL R49, R49, R88.reuse ;  /* 0x0000005831317220 */ /* 0x080fe20000400000 */
[----:B------:R-:W-:Y:S01]  /*57c0*/  ISETP.GT.AND P1, PT, R14, 0x11, PT ;  /* 0x000000110e00780c */ /* 0x000fe20003f24270 */
[----:B------:R-:W-:Y:S01]  /*57d0*/  @P4 STG.E desc[UR54][R2.64+0x24], R29 ;  /* 0x0000241d02004986 */ /* 0x000fe2000c101936 */
[----:B------:R-:W-:Y:S01]  /*57e0*/  F2FP.TF32.F32.PACK_B R31, R31 ;  /* 0x0000001fff1f723e */ /* 0x000fe200024050ff */
[-C--:B-1----:R-:W-:Y:S01]  /*57f0*/  FMUL R9, R34, R88.reuse ;  /* 0x0000005822097220 */ /* 0x082fe20000400000 */
[----:B------:R-:W-:Y:S01]  /*5800*/  F2FP.TF32.F32.PACK_B R7, R7 ;  /* 0x00000007ff07723e */ /* 0x000fe200024050ff */
[----:B------:R0:W-:Y:S01]  /*5810*/  @P2 STG.E desc[UR54][R4.64+0x20], R11 ;  /* 0x0000200b04002986 */ /* 0x0001e2000c101936 */
[C---:B------:R-:W-:Y:S01]  /*5820*/  ISETP.GT.AND P4, PT, R0.reuse, RZ, P1 ;  /* 0x000000ff0000720c */ /* 0x040fe20000f84270 */
[-C--:B------:R-:W-:Y:S01]  /*5830*/  FMUL R51, R51, R88.reuse ;  /* 0x0000005833337220 */ /* 0x080fe20000400000 */
[----:B------:R-:W-:Y:S01]  /*5840*/  ISETP.GT.AND P2, PT, R0, 0x8, P0 ;  /* 0x000000080000780c */ /* 0x000fe20000744270 */
[----:B------:R-:W-:Y:S01]  /*5850*/  @P3 STG.E desc[UR54][R4.64+0x24], R31 ;  /* 0x0000241f04003986 */ /* 0x000fe2000c101936 */
[----:B------:R-:W-:Y:S01]  /*5860*/  ISETP.GT.AND P0, PT, R14, 0x18, PT ;  /* 0x000000180e00780c */ /* 0x000fe20003f04270 */
[-C--:B------:R-:W-:Y:S01]  /*5870*/  FMUL R53, R53, R88.reuse ;  /* 0x0000005835357220 */ /* 0x080fe20000400000 */
[C---:B------:R-:W-:Y:S01]  /*5880*/  ISETP.GT.AND P3, PT, R0.reuse, 0x8, P1 ;  /* 0x000000080000780c */ /* 0x040fe20000f64270 */
[----:B------:R1:W-:Y:S01]  /*5890*/  @P5 STG.E desc[UR54][R2.64+0x40], R7 ;  /* 0x0000400702005986 */ /* 0x0003e2000c101936 */
[----:B------:R-:W-:Y:S01]  /*58a0*/  ISETP.GT.AND P5, PT, R0, RZ, P0 ;  /* 0x000000ff0000720c */ /* 0x000fe200007a4270 */
[-C--:B------:R-:W-:Y:S01]  /*58b0*/  FMUL R55, R55, R88.reuse ;  /* 0x0000005837377220 */ /* 0x080fe20000400000 */
[----:B------:R-:W-:Y:S01]  /*58c0*/  F2FP.TF32.F32.PACK_B R33, R33 ;  /* 0x00000021ff21723e */ /* 0x000fe200024050ff */
[-C--:B0-----:R-:W-:Y:S01]  /*58d0*/  FMUL R11, R38, R88.reuse ;  /* 0x00000058260b7220 */ /* 0x081fe20000400000 */
[----:B------:R-:W-:Y:S01]  /*58e0*/  F2FP.TF32.F32.PACK_B R9, R9 ;  /* 0x00000009ff09723e */ /* 0x000fe200024050ff */
[-C--:B------:R-:W-:Y:S01]  /*58f0*/  FMUL R57, R57, R88.reuse ;  /* 0x0000005839397220 */ /* 0x080fe20000400000 */
[----:B------:R-:W-:Y:S01]  /*5900*/  ISETP.GT.AND P1, PT, R14, 0x19, PT ;  /* 0x000000190e00780c */ /* 0x000fe20003f24270 */
[----:B------:R-:W-:Y:S01]  /*5910*/  @P4 STG.E desc[UR54][R2.64+0x44], R33 ;  /* 0x0000442102004986 */ /* 0x000fe2000c101936 */
[----:B------:R-:W-:Y:S01]  /*5920*/  F2FP.TF32.F32.PACK_B R35, R35 ;  /* 0x00000023ff23723e */ /* 0x000fe200024050ff */
[-C--:B------:R-:W-:Y:S01]  /*5930*/  FMUL R59, R59, R88.reuse ;  /* 0x000000583b3b7220 */ /* 0x080fe20000400000 */
[----:B------:R-:W-:Y:S01]  /*5940*/  ISETP.GT.AND P4, PT, R0, RZ, P1 ;  /* 0x000000ff0000720c */ /* 0x000fe20000f84270 */
[-C--:B-1----:R-:W-:Y:S01]  /*5950*/  FMUL R7, R36, R88.reuse ;  /* 0x0000005824077220 */ /* 0x082fe20000400000 */
[----:B------:R0:W-:Y:S01]  /*5960*/  @P2 STG.E desc[UR54][R4.64+0x40], R9 ;  /* 0x0000400904002986 */ /* 0x0001e2000c101936 */
[----:B------:R-:W-:Y:S01]  /*5970*/  ISETP.GT.AND P2, PT, R0, 0x8, P0 ;  /* 0x000000080000780c */ /* 0x000fe20000744270 */
[-C--:B------:R-:W-:Y:S01]  /*5980*/  FMUL R61, R61, R88.reuse ;  /* 0x000000583d3d7220 */ /* 0x080fe20000400000 */
[----:B------:R-:W-:Y:S01]  /*5990*/  ISETP.GT.AND P0, PT, R14, 0x20, PT ;  /* 0x000000200e00780c */ /* 0x000fe20003f04270 */
[----:B------:R-:W-:Y:S01]  /*59a0*/  @P3 STG.E desc[UR54][R4.64+0x44], R35 ;  /* 0x0000442304003986 */ /* 0x000fe2000c101936 */
[----:B------:R-:W-:Y:S01]  /*59b0*/  F2FP.TF32.F32.PACK_B R7, R7 ;  /* 0x00000007ff07723e */ /* 0x000fe200024050ff */
[-C--:B------:R-:W-:Y:S01]  /*59c0*/  FMUL R63, R63, R88.reuse ;  /* 0x000000583f3f7220 */ /* 0x080fe20000400000 */
[C---:B------:R-:W-:Y:S01]  /*59d0*/  ISETP.GT.AND P3, PT, R0.reuse, 0x8, P1 ;  /* 0x000000080000780c */ /* 0x040fe20000f64270 */
[-C--:B------:R-:W-:Y:S01]  /*59e0*/  FMUL R65, R65, R88.reuse ;  /* 0x0000005841417220 */ /* 0x080fe20000400000 */
[----:B------:R-:W-:Y:S01]  /*59f0*/  F2FP.TF32.F32.PACK_B R37, R37 ;  /* 0x00000025ff25723e */ /* 0x000fe200024050ff */
[----:B------:R1:W-:Y:S01]  /*5a00*/  @P5 STG.E desc[UR54][R2.64+0x60], R7 ;  /* 0x0000600702005986 */ /* 0x0003e2000c101936 */
[----:B------:R-:W-:Y:S01]  /*5a10*/  ISETP.GT.AND P5, PT, R0, RZ, P0 ;  /* 0x000000ff0000720c */ /* 0x000fe200007a4270 */
[-C--:B0-----:R-:W-:Y:S01]  /*5a20*/  FMUL R9, R42, R88.reuse ;  /* 0x000000582a097220 */ /* 0x081fe20000400000 */
[----:B------:R-:W-:Y:S01]  /*5a30*/  F2FP.TF32.F32.PACK_B R11, R11 ;  /* 0x0000000bff0b723e */ /* 0x000fe200024050ff */
[----:B------:R-:W-:Y:S01]  /*5a40*/  @P4 STG.E desc[UR54][R2.64+0x64], R37 ;  /* 0x0000642502004986 */ /* 0x000fe2000c101936 */
[----:B------:R-:W-:Y:S01]  /*5a50*/  ISETP.GT.AND P1, PT, R14, 0x21, PT ;  /* 0x000000210e00780c */ /* 0x000fe20003f24270 */
[-C--:B------:R-:W-:Y:S01]  /*5a60*/  FMUL R67, R67, R88.reuse ;  /* 0x0000005843437220 */ /* 0x080fe20000400000 */
[----:B------:R-:W-:Y:S01]  /*5a70*/  F2FP.TF32.F32.PACK_B R39, R39 ;  /* 0x00000027ff27723e */ /* 0x000fe200024050ff */
[----:B------:R0:W-:Y:S01]  /*5a80*/  @P2 STG.E desc[UR54][R4.64+0x60], R11 ;  /* 0x0000600b04002986 */ /* 0x0001e2000c101936 */
[C---:B------:R-:W-:Y:S01]  /*5a90*/  ISETP.GT.AND P4, PT, R0.reuse, RZ, P1 ;  /* 0x000000ff0000720c */ /* 0x040fe20000f84270 */
[-C--:B------:R-:W-:Y:S01]  /*5aa0*/  FMUL R69, R69, R88.reuse ;  /* 0x0000005845457220 */ /* 0x080fe20000400000 */
[----:B------:R-:W-:Y:S01]  /*5ab0*/  ISETP.GT.AND P2, PT, R0, 0x8, P0 ;  /* 0x000000080000780c */ /* 0x000fe20000744270 */
[-C--:B-1----:R-:W-:Y:S01]  /*5ac0*/  FMUL R7, R40, R88.reuse ;  /* 0x0000005828077220 */ /* 0x082fe20000400000 */
[----:B------:R-:W-:Y:S01]  /*5ad0*/  ISETP.GT.AND P0, PT, R14, 0x28, PT ;  /* 0x000000280e00780c */ /* 0x000fe20003f04270 */
[----:B------:R-:W-:Y:S01]  /*5ae0*/  @P3 STG.E desc[UR54][R4.64+0x64], R39 ;  /* 0x0000642704003986 */ /* 0x000fe2000c101936 */
[----:B------:R-:W-:Y:S01]  /*5af0*/  ISETP.GT.AND P3, PT, R0, 0x8, P1 ;  /* 0x000000080000780c */ /* 0x000fe20000f64270 */
[-C--:B------:R-:W-:Y:S01]  /*5b00*/  FMUL R71, R71, R88.reuse ;  /* 0x0000005847477220 */ /* 0x080fe20000400000 */
[----:B------:R-:W-:Y:S01]  /*5b10*/  F2FP.TF32.F32.PACK_B R7, R7 ;  /* 0x00000007ff07723e */ /* 0x000fe200024050ff */
[-C--:B------:R-:W-:Y:S01]  /*5b20*/  FMUL R73, R73, R88.reuse ;  /* 0x0000005849497220 */ /* 0x080fe20000400000 */
[----:B------:R-:W-:Y:S01]  /*5b30*/  F2FP.TF32.F32.PACK_B R41, R41 ;  /* 0x00000029ff29723e */ /* 0x000fe200024050ff */
[-C--:B0-----:R-:W-:Y:S01]  /*5b40*/  FMUL R11, R46, R88.reuse ;  /* 0x000000582e0b7220 */ /* 0x081fe20000400000 */
[----:B------:R-:W-:Y:S01]  /*5b50*/  F2FP.TF32.F32.PACK_B R9, R9 ;  /* 0x00000009ff09723e */ /* 0x000fe200024050ff */
[----:B------:R0:W-:Y:S01]  /*5b60*/  @P5 STG.E desc[UR54][R2.64+0x80], R7 ;  /* 0x0000800702005986 */ /* 0x0001e2000c101936 */
[----:B------:R-:W-:Y:S01]  /*5b70*/  ISETP.GT.AND P5, PT, R0, RZ, P0 ;  /* 0x000000ff0000720c */ /* 0x000fe200007a4270 */
[-C--:B------:R-:W-:Y:S01]  /*5b80*/  FMUL R75, R75, R88.reuse ;  /* 0x000000584b4b7220 */ /* 0x080fe20000400000 */
[----:B------:R-:W-:Y:S01]  /*5b90*/  ISETP.GT.AND P1, PT, R14, 0x29, PT ;  /* 0x000000290e00780c */ /* 0x000fe20003f24270 */
[----:B------:R-:W-:Y:S01]  /*5ba0*/  @P4 STG.E desc[UR54][R2.64+0x84], R41 ;  /* 0x0000842902004986 */ /* 0x000fe2000c101936 */
[----:B------:R-:W-:Y:S01]  /*5bb0*/  F2FP.TF32.F32.PACK_B R43, R43 ;  /* 0x0000002bff2b723e */ /* 0x000fe200024050ff */
[-C--:B------:R-:W-:Y:S01]  /*5bc0*/  FMUL R77, R77, R88.reuse ;  /* 0x000000584d4d7220 */ /* 0x080fe20000400000 */
[C---:B------:R-:W-:Y:S01]  /*5bd0*/  ISETP.GT.AND P4, PT, R0.reuse, RZ, P1 ;  /* 0x000000ff0000720c */ /* 0x040fe20000f84270 */
[----:B------:R1:W-:Y:S01]  /*5be0*/  @P2 STG.E desc[UR54][R4.64+0x80], R9 ;  /* 0x0000800904002986 */ /* 0x0003e2000c101936 */
[----:B------:R-:W-:Y:S01]  /*5bf0*/  ISETP.GT.AND P2, PT, R0, 0x8, P0 ;  /* 0x000000080000780c */ /* 0x000fe20000744270 */
[-C--:B------:R-:W-:Y:S01]  /*5c00*/  FMUL R79, R79, R88.reuse ;  /* 0x000000584f4f7220 */ /* 0x080fe20000400000 */
[----:B------:R-:W-:Y:S01]  /*5c10*/  ISETP.GT.AND P0, PT, R14, 0x30, PT ;  /* 0x000000300e00780c */ /* 0x000fe20003f04270 */
[-C--:B0-----:R-:W-:Y:S01]  /*5c20*/  FMUL R7, R44, R88.reuse ;  /* 0x000000582c077220 */ /* 0x081fe20000400000 */
[----:B------:R-:W-:Y:S01]  /*5c30*/  @P3 STG.E desc[UR54][R4.64+0x84], R43 ;  /* 0x0000842b04003986 */ /* 0x000fe2000c101936 */
[----:B------:R-:W-:Y:S01]  /*5c40*/  ISETP.GT.AND P3, PT, R0, 0x8, P1 ;  /* 0x000000080000780c */ /* 0x000fe20000f64270 */
[-C--:B------:R-:W-:Y:S01]  /*5c50*/  FMUL R81, R81, R88.reuse ;  /* 0x0000005851517220 */ /* 0x080fe20000400000 */
[----:B------:R-:W-:Y:S01]  /*5c60*/  F2FP.TF32.F32.PACK_B R45, R45 ;  /* 0x0000002dff2d723e */ /* 0x000fe200024050ff */
[-C--:B------:R-:W-:Y:S01]  /*5c70*/  FMUL R83, R83, R88.reuse ;  /* 0x0000005853537220 */ /* 0x080fe20000400000 */
[----:B------:R-:W-:Y:S01]  /*5c80*/  F2FP.TF32.F32.PACK_B R7, R7 ;  /* 0x00000007ff07723e */ /* 0x000fe200024050ff */
[-C--:B------:R-:W-:Y:S01]  /*5c90*/  FMUL R13, R84, R88.reuse ;  /* 0x00000058540d7220 */ /* 0x080fe20000400000 */
[----:B------:R-:W-:Y:S01]  /*5ca0*/  F2FP.TF32.F32.PACK_B R11, R11 ;  /* 0x0000000bff0b723e */ /* 0x000fe200024050ff */
[-C--:B-1----:R-:W-:Y:S01]  /*5cb0*/  FMUL R9, R50, R88.reuse ;  /* 0x0000005832097220 */ /* 0x082fe20000400000 */
[----:B------:R-:W-:Y:S01]  /*5cc0*/  ISETP.GT.AND P1, PT, R14, 0x31, PT ;  /* 0x000000310e00780c */ /* 0x000fe20003f24270 */
[----:B------:R0:W-:Y:S01]  /*5cd0*/  @P5 STG.E desc[UR54][R2.64+0xa0], R7 ;  /* 0x0000a00702005986 */ /* 0x0001e2000c101936 */
[C---:B------:R-:W-:Y:S01]  /*5ce0*/  ISETP.GT.AND P5, PT, R0.reuse, RZ, P0 ;  /* 0x000000ff0000720c */ /* 0x040fe200007a4270 */
[-C--:B------:R-:W-:Y:S01]  /*5cf0*/  FMUL R85, R85, R88.reuse ;  /* 0x0000005855557220 */ /* 0x080fe20000400000 */
[----:B------:R-:W-:Y:S01]  /*5d00*/  F2FP.TF32.F32.PACK_B R47, R47 ;  /* 0x0000002fff2f723e */ /* 0x000fe200024050ff */
[----:B------:R-:W-:Y:S01]  /*5d10*/  @P4 STG.E desc[UR54][R2.64+0xa4], R45 ;  /* 0x0000a42d02004986 */ /* 0x000fe2000c101936 */
[----:B------:R-:W-:Y:S01]  /*5d20*/  ISETP.GT.AND P4, PT, R0, RZ, P1 ;  /* 0x000000ff0000720c */ /* 0x000fe20000f84270 */
[-C--:B------:R-:W-:Y:S01]  /*5d30*/  FMUL R15, R86, R88.reuse ;  /* 0x00000058560f7220 */ /* 0x080fe20000400000 */
[----:B------:R-:W-:Y:S01]  /*5d40*/  F2FP.TF32.F32.PACK_B R49, R49 ;  /* 0x00000031ff31723e */ /* 0x000fe200024050ff */
[----:B------:R1:W-:Y:S01]  /*5d50*/  @P2 STG.E desc[UR54][R4.64+0xa0], R11 ;  /* 0x0000a00b04002986 */ /* 0x0003e2000c101936 */
[----:B------:R-:W-:Y:S01]  /*5d60*/  ISETP.GT.AND P2, PT, R0, 0x8, P0 ;  /* 0x000000080000780c */ /* 0x000fe20000744270 */
[-C--:B------:R-:W-:Y:S01]  /*5d70*/  FMUL R87, R87, R88.reuse ;  /* 0x0000005857577220 */ /* 0x080fe20000400000 */
[----:B------:R-:W-:Y:S01]  /*5d80*/  ISETP.GT.AND P0, PT, R14, 0x38, PT ;  /* 0x000000380e00780c */ /* 0x000fe20003f04270 */
[----:B0-----:R-:W-:Y:S01]  /*5d90*/  FMUL R7, R48, R88 ;  /* 0x0000005830077220 */ /* 0x001fe20000400000 */
[----:B------:R-:W-:Y:S01]  /*5da0*/  @P3 STG.E desc[UR54][R4.64+0xa4], R47 ;  /* 0x0000a42f04003986 */ /* 0x000fe2000c101936 */
[----:B------:R-:W-:-:S02]  /*5db0*/  ISETP.GT.AND P3, PT, R0, 0x8, P1 ;  /* 0x000000080000780c */ /* 0x000fc40000f64270 */
[----:B------:R-:W-:Y:S02]  /*5dc0*/  F2FP.TF32.F32.PACK_B R9, R9 ;  /* 0x00000009ff09723e */ /* 0x000fe400024050ff */
[----:B------:R-:W-:Y:S02]  /*5dd0*/  F2FP.TF32.F32.PACK_B R7, R7 ;  /* 0x00000007ff07723e */ /* 0x000fe400024050ff */
[----:B------:R-:W-:Y:S01]  /*5de0*/  ISETP.GT.AND P1, PT, R14, 0x39, PT ;  /* 0x000000390e00780c */ /* 0x000fe20003f24270 */
[----:B-1----:R-:W-:Y:S01]  /*5df0*/  FMUL R11, R54, R88 ;  /* 0x00000058360b7220 */ /* 0x002fe20000400000 */
[----:B------:R-:W-:Y:S01]  /*5e00*/  F2FP.TF32.F32.PACK_B R51, R51 ;  /* 0x00000033ff33723e */ /* 0x000fe200024050ff */
[----:B------:R0:W-:Y:S01]  /*5e10*/  @P5 STG.E desc[UR54][R2.64+0xc0], R7 ;  /* 0x0000c00702005986 */ /* 0x0001e2000c101936 */
[C---:B------:R-:W-:Y:S02]  /*5e20*/  ISETP.GT.AND P5, PT, R0.reuse, RZ, P0 ;  /* 0x000000ff0000720c */ /* 0x040fe400007a4270 */
[----:B------:R-:W-:Y:S01]  /*5e30*/  F2FP.TF32.F32.PACK_B R53, R53 ;  /* 0x00000035ff35723e */ /* 0x000fe200024050ff */
[----:B------:R-:W-:Y:S01]  /*5e40*/  @P4 STG.E desc[UR54][R2.64+0xc4], R49 ;  /* 0x0000c43102004986 */ /* 0x000fe2000c101936 */
[----:B------:R-:W-:-:S02]  /*5e50*/  ISETP.GT.AND P4, PT, R0, RZ, P1 ;  /* 0x000000ff0000720c */ /* 0x000fc40000f84270 */
[----:B------:R-:W-:Y:S01]  /*5e60*/  F2FP.TF32.F32.PACK_B R11, R11 ;  /* 0x0000000bff0b723e */ /* 0x000fe200024050ff */
[----:B------:R1:W-:Y:S01]  /*5e70*/  @P2 STG.E desc[UR54][R4.64+0xc0], R9 ;  /* 0x0000c00904002986 */ /* 0x0003e2000c101936 */
[----:B------:R-:W-:Y:S02]  /*5e80*/  ISETP.GT.AND P2, PT, R0, 0x8, P0 ;  /* 0x000000080000780c */ /* 0x000fe40000744270 */
[----:B------:R-:W-:Y:S01]  /*5e90*/  ISETP.GT.AND P0, PT, R14, 0x40, PT ;  /* 0x000000400e00780c */ /* 0x000fe20003f04270 */
[----:B0-----:R-:W-:Y:S01]  /*5ea0*/  FMUL R7, R52, R88 ;  /* 0x0000005834077220 */ /* 0x001fe20000400000 */
[----:B------:R-:W-:Y:S01]  /*5eb0*/  @P3 STG.E desc[UR54][R4.64+0xc4], R51 ;  /* 0x0000c43304003986 */ /* 0x000fe2000c101936 */
[----:B------:R-:W-:Y:S02]  /*5ec0*/  ISETP.GT.AND P3, PT, R0, 0x8, P1 ;  /* 0x000000080000780c */ /* 0x000fe40000f64270 */
[----:B------:R-:W-:Y:S02]  /*5ed0*/  ISETP.GT.AND P1, PT, R14, 0x41, PT ;  /* 0x000000410e00780c */ /* 0x000fe40003f24270 */
[----:B------:R-:W-:-:S02]  /*5ee0*/  F2FP.TF32.F32.PACK_B R7, R7 ;  /* 0x00000007ff07723e */ /* 0x000fc400024050ff */
[----:B------:R-:W-:Y:S01]  /*5ef0*/  F2FP.TF32.F32.PACK_B R55, R55 ;  /* 0x00000037ff37723e */ /* 0x000fe200024050ff */
[----:B-1----:R-:W-:Y:S01]  /*5f00*/  FMUL R9, R58, R88 ;  /* 0x000000583a097220 */ /* 0x002fe20000400000 */
[----:B------:R-:W-:Y:S01]  /*5f10*/  F2FP.TF32.F32.PACK_B R57, R57 ;  /* 0x00000039ff39723e */ /* 0x000fe200024050ff */
[----:B------:R0:W-:Y:S01]  /*5f20*/  @P5 STG.E desc[UR54][R2.64+0xe0], R7 ;  /* 0x0000e00702005986 */ /* 0x0001e2000c101936 */
[C---:B------:R-:W-:Y:S02]  /*5f30*/  ISETP.GT.AND P5, PT, R0.reuse, RZ, P0 ;  /* 0x000000ff0000720c */ /* 0x040fe400007a4270 */
[----:B------:R-:W-:Y:S01]  /*5f40*/  F2FP.TF32.F32.PACK_B R9, R9 ;  /* 0x00000009ff09723e */ /* 0x000fe200024050ff */
[----:B------:R-:W-:Y:S01]  /*5f50*/  @P4 STG.E desc[UR54][R2.64+0xe4], R53 ;  /* 0x0000e43502004986 */ /* 0x000fe2000c101936 */
[C---:B------:R-:W-:Y:S02]  /*5f60*/  ISETP.GT.AND P4, PT, R0.reuse, RZ, P1 ;  /* 0x000000ff0000720c */ /* 0x040fe40000f84270 */
[----:B------:R-:W-:Y:S01]  /*5f70*/  F2FP.TF32.F32.PACK_B R59, R59 ;  /* 0x0000003bff3b723e */ /* 0x000fe200024050ff */
[----:B------:R1:W-:Y:S01]  /*5f80*/  @P2 STG.E desc[UR54][R4.64+0xe0], R11 ;  /* 0x0000e00b04002986 */ /* 0x0003e2000c101936 */
[----:B------:R-:W-:-:S02]  /*5f90*/  ISETP.GT.AND P2, PT, R0, 0x8, P0 ;  /* 0x000000080000780c */ /* 0x000fc40000744270 */
[----:B------:R-:W-:Y:S01]  /*5fa0*/  ISETP.GT.AND P0, PT, R14, 0x48, PT ;  /* 0x000000480e00780c */ /* 0x000fe20003f04270 */
[-C--:B0-----:R-:W-:Y:S01]  /*5fb0*/  FMUL R7, R56, R88.reuse ;  /* 0x0000005838077220 */ /* 0x081fe20000400000 */
[----:B------:R-:W-:Y:S01]  /*5fc0*/  @P3 STG.E desc[UR54][R4.64+0xe4], R55 ;  /* 0x0000e43704003986 */ /* 0x000fe2000c101936 */
[----:B------:R-:W-:Y:S02]  /*5fd0*/  ISETP.GT.AND P3, PT, R0, 0x8, P1 ;  /* 0x000000080000780c */ /* 0x000fe40000f64270 */
[----:B------:R-:W-:Y:S02]  /*5fe0*/  ISETP.GT.AND P1, PT, R14, 0x49, PT ;  /* 0x000000490e00780c */ /* 0x000fe40003f24270 */
[----:B------:R-:W-:Y:S01]  /*5ff0*/  F2FP.TF32.F32.PACK_B R7, R7 ;  /* 0x00000007ff07723e */ /* 0x000fe200024050ff */
[----:B-1----:R-:W-:Y:S01]  /*6000*/  FMUL R11, R62, R88 ;  /* 0x000000583e0b7220 */ /* 0x002fe20000400000 */
[----:B------:R-:W-:-:S03]  /*6010*/  F2FP.TF32.F32.PACK_B R61, R61 ;  /* 0x0000003dff3d723e */ /* 0x000fc600024050ff */
[----:B------:R0:W-:Y:S01]  /*6020*/  @P5 STG.E desc[UR54][R2.64+0x100], R7 ;  /* 0x0001000702005986 */ /* 0x0001e2000c101936 */
[C---:B------:R-:W-:Y:S02]  /*6030*/  ISETP.GT.AND P5, PT, R0.reuse, RZ, P0 ;  /* 0x000000ff0000720c */ /* 0x040fe400007a4270 */
[----:B------:R-:W-:Y:S01]  /*6040*/  F2FP.TF32.F32.PACK_B R11, R11 ;  /* 0x0000000bff0b723e */ /* 0x000fe200024050ff */
[----:B------:R-:W-:Y:S01]  /*6050*/  @P4 STG.E desc[UR54][R2.64+0x104], R57 ;  /* 0x0001043902004986 */ /* 0x000fe2000c101936 */
[C---:B------:R-:W-:Y:S02]  /*6060*/  ISETP.GT.AND P4, PT, R0.reuse, RZ, P1 ;  /* 0x000000ff0000720c */ /* 0x040fe40000f84270 */
[----:B------:R-:W-:Y:S01]  /*6070*/  F2FP.TF32.F32.PACK_B R63, R63 ;  /* 0x0000003fff3f723e */ /* 0x000fe200024050ff */
[----:B------:R1:W-:Y:S01]  /*6080*/  @P2 STG.E desc[UR54][R4.64+0x100], R9 ;  /* 0x0001000904002986 */ /* 0x0003e2000c101936 */
[----:B------:R-:W-:Y:S02]  /*6090*/  ISETP.GT.AND P2, PT, R0, 0x8, P0 ;  /* 0x000000080000780c */ /* 0x000fe40000744270 */
[----:B------:R-:W-:Y:S01]  /*60a0*/  ISETP.GT.AND P0, PT, R14, 0x50, PT ;  /* 0x000000500e00780c */ /* 0x000fe20003f04270 */
[----:B0-----:R-:W-:Y:S01]  /*60b0*/  FMUL R7, R60, R88 ;  /* 0x000000583c077220 */ /* 0x001fe20000400000 */
[----:B------:R-:W-:Y:S01]  /*60c0*/  @P3 STG.E desc[UR54][R4.64+0x104], R59 ;  /* 0x0001043b04003986 */ /* 0x000fe2000c101936 */
[----:B------:R-:W-:-:S02]  /*60d0*/  ISETP.GT.AND P3, PT, R0, 0x8, P1 ;  /* 0x000000080000780c */ /* 0x000fc40000f64270 */
        /* <DEDUP_REMOVED lines=38> */
[----:B------:R-:W-:Y:S01]  /*6340*/  ISETP.GT.AND P0, PT, R0, 0x8, P0 ;  /* 0x000000080000780c */ /* 0x000fe20000704270 */
[----:B------:R-:W-:Y:S01]  /*6350*/  @P4 STG.E desc[UR54][R2.64+0x164], R69 ;  /* 0x0001644502004986 */ /* 0x000fe2000c101936 */
[----:B------:R-:W-:Y:S02]  /*6360*/  ISETP.GT.AND P4, PT, R14, 0x69, PT ;  /* 0x000000690e00780c */ /* 0x000fe40003f84270 */
[----:B------:R-:W-:Y:S01]  /*6370*/  F2FP.TF32.F32.PACK_B R9, R9 ;  /* 0x00000009ff09723e */ /* 0x000fe200024050ff */
[----:B------:R1:W-:Y:S01]  /*6380*/  @P2 STG.E desc[UR54][R4.64+0x160], R11 ;  /* 0x0001600b04002986 */ /* 0x0003e2000c101936 */
[C---:B------:R-:W-:Y:S02]  /*6390*/  ISETP.GT.AND P2, PT, R0.reuse, RZ, P1 ;  /* 0x000000ff0000720c */ /* 0x040fe40000f44270 */
[----:B------:R-:W-:Y:S01]  /*63a0*/  ISETP.GT.AND P1, PT, R0, 0x8, P1 ;  /* 0x000000080000780c */ /* 0x000fe20000f24270 */
[----:B0-----:R-:W-:Y:S01]  /*63b0*/  FMUL R7, R72, R88 ;  /* 0x0000005848077220 */ /* 0x001fe20000400000 */
[----:B------:R-:W-:Y:S01]  /*63c0*/  @P3 STG.E desc[UR54][R4.64+0x164], R71 ;  /* 0x0001644704003986 */ /* 0x000fe2000c101936 */
[----:B------:R-:W-:-:S02]  /*63d0*/  ISETP.GT.AND P6, PT, R0, RZ, P4 ;  /* 0x000000ff0000720c */ /* 0x000fc400027c4270 */
[----:B------:R-:W-:Y:S02]  /*63e0*/  F2FP.TF32.F32.PACK_B R75, R75 ;  /* 0x0000004bff4b723e */ /* 0x000fe400024050ff */
[----:B------:R-:W-:Y:S02]  /*63f0*/  F2FP.TF32.F32.PACK_B R7, R7 ;  /* 0x00000007ff07723e */ /* 0x000fe400024050ff */
[----:B------:R-:W-:Y:S01]  /*6400*/  F2FP.TF32.F32.PACK_B R77, R77 ;  /* 0x0000004dff4d723e */ /* 0x000fe200024050ff */
[----:B-1----:R-:W-:Y:S01]  /*6410*/  FMUL R11, R82, R88 ;  /* 0x00000058520b7220 */ /* 0x002fe20000400000 */
[----:B------:R-:W-:Y:S01]  /*6420*/  ISETP.GT.AND P4, PT, R0, 0x8, P4 ;  /* 0x000000080000780c */ /* 0x000fe20002784270 */
[----:B------:R0:W-:Y:S01]  /*6430*/  @P5 STG.E desc[UR54][R2.64+0x180], R7 ;  /* 0x0001800702005986 */ /* 0x0001e2000c101936 */
[----:B------:R-:W-:Y:S02]  /*6440*/  ISETP.GT.AND P5, PT, R14, 0x68, PT ;  /* 0x000000680e00780c */ /* 0x000fe40003fa4270 */
[----:B------:R-:W-:Y:S01]  /*6450*/  F2FP.TF32.F32.PACK_B R79, R79 ;  /* 0x0000004fff4f723e */ /* 0x000fe200024050ff */
[----:B------:R-:W-:Y:S01]  /*6460*/  @P2 STG.E desc[UR54][R2.64+0x184], R73 ;  /* 0x0001844902002986 */ /* 0x000fe2000c101936 */
[----:B------:R-:W-:-:S02]  /*6470*/  ISETP.GT.AND P3, PT, R0, RZ, P5 ;  /* 0x000000ff0000720c */ /* 0x000fc40002f64270 */
[----:B------:R-:W-:Y:S01]  /*6480*/  ISETP.GT.AND P5, PT, R0, 0x8, P5 ;  /* 0x000000080000780c */ /* 0x000fe20002fa4270 */
[----:B------:R1:W-:Y:S01]  /*6490*/  @P0 STG.E desc[UR54][R4.64+0x180], R9 ;  /* 0x0001800904000986 */ /* 0x0003e2000c101936 */
[C---:B------:R-:W-:Y:S02]  /*64a0*/  ISETP.GT.AND P2, PT, R14.reuse, 0x71, PT ;  /* 0x000000710e00780c */ /* 0x040fe40003f44270 */
[----:B------:R-:W-:Y:S01]  /*64b0*/  ISETP.GT.AND P0, PT, R14, 0x79, PT ;  /* 0x000000790e00780c */ /* 0x000fe20003f04270 */
[-C--:B0-----:R-:W-:Y:S01]  /*64c0*/  FMUL R7, R76, R88.reuse ;  /* 0x000000584c077220 */ /* 0x081fe20000400000 */
[----:B------:R-:W-:Y:S01]  /*64d0*/  @P1 STG.E desc[UR54][R4.64+0x184], R75 ;  /* 0x0001844b04001986 */ /* 0x000fe2000c101936 */
[----:B------:R-:W-:Y:S02]  /*64e0*/  ISETP.GT.AND P1, PT, R14, 0x78, PT ;  /* 0x000000780e00780c */ /* 0x000fe40003f24270 */
[----:B------:R-:W-:Y:S02]  /*64f0*/  F2FP.TF32.F32.PACK_B R81, R81 ;  /* 0x00000051ff51723e */ /* 0x000fe400024050ff */
[----:B------:R-:W-:Y:S01]  /*6500*/  F2FP.TF32.F32.PACK_B R7, R7 ;  /* 0x00000007ff07723e */ /* 0x000fe200024050ff */
[----:B-1----:R-:W-:Y:S01]  /*6510*/  FMUL R9, R78, R88 ;  /* 0x000000584e097220 */ /* 0x002fe20000400000 */
[----:B------:R-:W-:-:S03]  /*6520*/  F2FP.TF32.F32.PACK_B R11, R11 ;  /* 0x0000000bff0b723e */ /* 0x000fc600024050ff */
[----:B------:R0:W-:Y:S01]  /*6530*/  @P3 STG.E desc[UR54][R2.64+0x1a0], R7 ;  /* 0x0001a00702003986 */ /* 0x0001e2000c101936 */
[----:B------:R-:W-:Y:S02]  /*6540*/  ISETP.GT.AND P3, PT, R14, 0x70, PT ;  /* 0x000000700e00780c */ /* 0x000fe40003f64270 */
[----:B------:R-:W-:Y:S01]  /*6550*/  F2FP.TF32.F32.PACK_B R9, R9 ;  /* 0x00000009ff09723e */ /* 0x000fe200024050ff */
[----:B------:R-:W-:Y:S01]  /*6560*/  @P6 STG.E desc[UR54][R2.64+0x1a4], R77 ;  /* 0x0001a44d02006986 */ /* 0x000fe2000c101936 */
[C---:B------:R-:W-:Y:S02]  /*6570*/  ISETP.GT.AND P6, PT, R0.reuse, RZ, P3 ;  /* 0x000000ff0000720c */ /* 0x040fe40001fc4270 */
[C---:B------:R-:W-:Y:S01]  /*6580*/  ISETP.GT.AND P3, PT, R0.reuse, 0x8, P3 ;  /* 0x000000080000780c */ /* 0x040fe20001f64270 */
[----:B------:R-:W-:Y:S01]  /*6590*/  @P5 STG.E desc[UR54][R4.64+0x1a0], R9 ;  /* 0x0001a00904005986 */ /* 0x000fe2000c101936 */
[C---:B------:R-:W-:Y:S02]  /*65a0*/  ISETP.GT.AND P5, PT, R0.reuse, RZ, P2 ;  /* 0x000000ff0000720c */ /* 0x040fe400017a4270 */
[----:B------:R-:W-:Y:S01]  /*65b0*/  ISETP.GT.AND P2, PT, R0, 0x8, P2 ;  /* 0x000000080000780c */ /* 0x000fe20001744270 */
[----:B0-----:R-:W-:Y:S01]  /*65c0*/  FMUL R7, R80, R88 ;  /* 0x0000005850077220 */ /* 0x001fe20000400000 */
[----:B------:R-:W-:Y:S01]  /*65d0*/  @P4 STG.E desc[UR54][R4.64+0x1a4], R79 ;  /* 0x0001a44f04004986 */ /* 0x000fe2000c101936 */
[----:B------:R-:W-:-:S02]  /*65e0*/  ISETP.GT.AND P4, PT, R0, RZ, P1 ;  /* 0x000000ff0000720c */ /* 0x000fc40000f84270 */
[C---:B------:R-:W-:Y:S02]  /*65f0*/  ISETP.GT.AND P1, PT, R0.reuse, 0x8, P1 ;  /* 0x000000080000780c */ /* 0x040fe40000f24270 */
[----:B------:R-:W-:Y:S02]  /*6600*/  F2FP.TF32.F32.PACK_B R7, R7 ;  /* 0x00000007ff07723e */ /* 0x000fe400024050ff */
[----:B------:R-:W-:Y:S02]  /*6610*/  F2FP.TF32.F32.PACK_B R83, R83 ;  /* 0x00000053ff53723e */ /* 0x000fe400024050ff */
[----:B------:R-:W-:Y:S01]  /*6620*/  F2FP.TF32.F32.PACK_B R13, R13 ;  /* 0x0000000dff0d723e */ /* 0x000fe200024050ff */
[----:B------:R-:W-:Y:S01]  /*6630*/  @P6 STG.E desc[UR54][R2.64+0x1c0], R7 ;  /* 0x0001c00702006986 */ /* 0x000fe2000c101936 */
[C---:B------:R-:W-:Y:S02]  /*6640*/  ISETP.GT.AND P6, PT, R0.reuse, RZ, P0 ;  /* 0x000000ff0000720c */ /* 0x040fe400007c4270 */
[----:B------:R-:W-:Y:S01]  /*6650*/  ISETP.GT.AND P0, PT, R0, 0x8, P0 ;  /* 0x000000080000780c */ /* 0x000fe20000704270 */
[----:B------:R-:W-:Y:S01]  /*6660*/  @P5 STG.E desc[UR54][R2.64+0x1c4], R81 ;  /* 0x0001c45102005986 */ /* 0x000fe2000c101936 */
[----:B------:R-:W-:-:S02]  /*6670*/  F2FP.TF32.F32.PACK_B R85, R85 ;  /* 0x00000055ff55723e */ /* 0x000fc400024050ff */
[----:B------:R-:W-:Y:S01]  /*6680*/  F2FP.TF32.F32.PACK_B R15, R15 ;  /* 0x0000000fff0f723e */ /* 0x000fe200024050ff */
[----:B------:R-:W-:Y:S01]  /*6690*/  @P3 STG.E desc[UR54][R4.64+0x1c0], R11 ;  /* 0x0001c00b04003986 */ /* 0x000fe2000c101936 */
[----:B------:R-:W-:-:S03]  /*66a0*/  F2FP.TF32.F32.PACK_B R87, R87 ;  /* 0x00000057ff57723e */ /* 0x000fc600024050ff */
[----:B------:R-:W-:Y:S04]  /*66b0*/  @P2 STG.E desc[UR54][R4.64+0x1c4], R83 ;  /* 0x0001c45304002986 */ /* 0x000fe8000c101936 */
[----:B------:R-:W-:Y:S04]  /*66c0*/  @P4 STG.E desc[UR54][R2.64+0x1e0], R13 ;  /* 0x0001e00d02004986 */ /* 0x000fe8000c101936 */
[----:B------:R0:W-:Y:S02]  /*66d0*/  @P6 STG.E desc[UR54][R2.64+0x1e4], R85 ;  /* 0x0001e45502006986 */ /* 0x0001e4000c101936 */
[----:B0-----:R-:W-:-:S02]  /*66e0*/  @P1 IMAD.MOV.U32 R2, RZ, RZ, R4 ;  /* 0x000000ffff021224 */ /* 0x001fc400078e0004 */
[----:B------:R-:W-:-:S05]  /*66f0*/  @P1 IMAD.MOV.U32 R3, RZ, RZ, R5 ;  /* 0x000000ffff031224 */ /* 0x000fca00078e0005 */
[----:B------:R0:W-:Y:S04]  /*6700*/  @P1 STG.E desc[UR54][R2.64+0x1e0], R15 ;  /* 0x0001e00f02001986 */ /* 0x0001e8000c101936 */
[----:B------:R0:W-:Y:S02]  /*6710*/  @P0 STG.E desc[UR54][R4.64+0x1e4], R87 ;  /* 0x0001e45704000986 */ /* 0x0001e4000c101936 */
.L_x_161:
[----:B------:R-:W-:Y:S05]  /*6720*/  BSYNC B0 ;  /* 0x0000000000007941 */ /* 0x000fea0003800000 */
.L_x_35:
[----:B0-----:R-:W-:Y:S01]  /*6730*/  IMAD.U32 R2, RZ, RZ, UR52 ;  /* 0x00000034ff027e24 */ /* 0x001fe2000f8e00ff */
[----:B------:R-:W-:Y:S01]  /*6740*/  ULDC.64 UR4, c[0x0][0x650] ;  /* 0x0001940000047ab9 */ /* 0x000fe20000000a00 */
[----:B------:R-:W-:Y:S01]  /*6750*/  IMAD.U32 R3, RZ, RZ, UR53 ;  /* 0x00000035ff037e24 */ /* 0x000fe2000f8e00ff */
[----:B------:R0:W-:Y:S01]  /*6760*/  SYNCS.ARRIVE.TRANS64.A1T0 RZ, [R98+UR50], RZ ;  /* 0x000000ff62ff79a7 */ /* 0x0001e20008100032 */
[----:B------:R-:W-:Y:S01]  /*6770*/  PRMT R0, RZ, 0x7610, R0 ;  /* 0x00007610ff007816 */ /* 0x000fe20000000000 */
[----:B------:R-:W-:Y:S01]  /*6780*/  IMAD.MOV.U32 R18, RZ, RZ, -0x1 ;  /* 0xffffffffff127424 */ /* 0x000fe200078e00ff */
[----:B------:R-:W-:Y:S01]  /*6790*/  LEA R16, P0, R2, R16, 0x1 ;  /* 0x0000001002107211 */ /* 0x000fe200078008ff */
[----:B------:R-:W-:Y:S02]  /*67a0*/  IMAD.MOV.U32 R2, RZ, RZ, -0x1 ;  /* 0xffffffffff027424 */ /* 0x000fe400078e00ff */
[----:B------:R-:W-:Y:S01]  /*67b0*/  IMAD.MOV.U32 R19, RZ, RZ, -0x1 ;  /* 0xffffffffff137424 */ /* 0x000fe200078e00ff */
[----:B------:R-:W-:-:S02]  /*67c0*/  IADD3.X R17, R17, UR41, RZ, P0, !PT ;  /* 0x0000002911117c10 */ /* 0x000fc400087fe4ff */
[----:B------:R-:W-:-:S04]  /*67d0*/  ISETP.GE.U32.AND P0, PT, R16, UR4, PT ;  /* 0x0000000410007c0c */ /* 0x000fc8000bf06070 */
[----:B------:R-:W-:-:S13]  /*67e0*/  ISETP.GE.U32.AND.EX P0, PT, R17, UR5, PT, P0 ;  /* 0x0000000511007c0c */ /* 0x000fda000bf06100 */
[----:B0-----:R-:W-:Y:S05]  /*67f0*/  @P0 BRA `(.L_x_162) ;  /* 0x0000000400700947 */ /* 0x001fea0003800000 */
[----:B------:R-:W0:Y:S01]  /*6800*/  S2UR UR7, SR_CTAID.X ;  /* 0x00000000000779c3 */ /* 0x000e220000002500 */
[----:B------:R-:W-:Y:S01]  /*6810*/  ULDC.64 UR4, c[0x0][0x628] ;  /* 0x00018a0000047ab9 */ /* 0x000fe20000000a00 */
[----:B------:R-:W-:Y:S01]  /*6820*/  ULDC UR6, c[0x0][0x150] ;  /* 0x0000540000067ab9 */ /* 0x000fe20000000800 */
[----:B------:R-:W-:Y:S01]  /*6830*/  ISETP.NE.U32.AND P0, PT, RZ, UR4, PT ;  /* 0x00000004ff007c0c */ /* 0x000fe2000bf05070 */
[----:B------:R-:W-:Y:S01]  /*6840*/  ULDC UR15, c[0x0][0x630] ;  /* 0x00018c00000f7ab9 */ /* 0x000fe20000000800 */
[C---:B------:R-:W-:Y:S02]  /*6850*/  R2UR UR17, R16.reuse ;  /* 0x00000000101172ca */ /* 0x040fe400000e0000 */
[----:B------:R-:W-:Y:S01]  /*6860*/  ISETP.NE.AND.EX P0, PT, RZ, UR5, PT, P0 ;  /* 0x00000005ff007c0c */ /* 0x000fe2000bf05300 */
[----:B------:R-:W1:Y:S01]  /*6870*/  S2UR UR16, SR_CTAID.Y ;  /* 0x00000000001079c3 */ /* 0x000e620000002600 */
[----:B------:R-:W-:Y:S02]  /*6880*/  R2UR UR12, R16 ;  /* 0x00000000100c72ca */ /* 0x000fe400000e0000 */
[----:B------:R-:W-:-:S02]  /*6890*/  R2UR UR13, R17 ;  /* 0x00000000110d72ca */ /* 0x000fc400000e0000 */
[----:B0-----:R-:W-:-:S05]  /*68a0*/  I2FP.F32.U32 R0, UR7 ;  /* 0x0000000700007c45 */ /* 0x001fca0008201000 */
[----:B------:R-:W-:Y:S01]  /*68b0*/  FMUL R0, R0, UR6 ;  /* 0x0000000600007c20 */ /* 0x000fe20008400000 */
[----:B------:R-:W-:Y:S01]  /*68c0*/  ULDC UR6, c[0x0][0x154] ;  /* 0x0000550000067ab9 */ /* 0x000fe20000000800 */
[----:B-1----:R-:W-:-:S04]  /*68d0*/  I2FP.F32.U32 R2, UR16 ;  /* 0x0000001000027c45 */ /* 0x002fc80008201000 */
[----:B------:R-:W0:Y:S01]  /*68e0*/  F2I.U32.TRUNC.NTZ R0, R0 ;  /* 0x0000000000007305 */ /* 0x000e22000020f000 */
[----:B------:R-:W-:Y:S01]  /*68f0*/  FMUL R2, R2, UR6 ;  /* 0x0000000602027c20 */ /* 0x000fe20008400000 */
[----:B------:R-:W-:Y:S06]  /*6900*/  @!P0 BRA `(.L_x_163) ;  /* 0x0000000000308947 */ /* 0x000fec0003800000 */
        /* <DEDUP_REMOVED lines=12> */
.L_x_163:
[----:B------:R-:W-:Y:S01]  /*69d0*/  USHF.R.U64 UR6, UR12, UR15, UR13 ;  /* 0x0000000f0c067299 */ /* 0x000fe2000800120d */
[----:B------:R-:W-:Y:S01]  /*69e0*/  R2UR UR5, R17 ;  /* 0x00000000110572ca */ /* 0x000fe200000e0000 */
[----:B------:R-:W-:Y:S01]  /*69f0*/  USHF.R.U32.HI UR4, URZ, UR15, UR13 ;  /* 0x0000000f3f047299 */ /* 0x000fe2000801160d */
[----:B------:R-:W1:Y:S01]  /*6a00*/  F2I.U32.TRUNC.NTZ R2, R2 ;  /* 0x0000000200027305 */ /* 0x000e62000020f000 */
[----:B------:R-:W-:Y:S01]  /*6a10*/  UIADD3 UR9, UP0, URZ, -UR6, URZ ;  /* 0x800000063f097290 */ /* 0x000fe2000ff1e03f */
[----:B------:R-:W-:Y:S01]  /*6a20*/  ULDC.64 UR10, c[0x0][0x620] ;  /* 0x00018800000a7ab9 */ /* 0x000fe20000000a00 */
[----:B------:R-:W-:Y:S02]  /*6a30*/  ULDC UR14, c[0x0][0x608] ;  /* 0x00018200000e7ab9 */ /* 0x000fe40000000800 */
[----:B------:R-:W-:Y:S01]  /*6a40*/  UIADD3.X UR4, URZ, ~UR4, URZ, UP0, !UPT ;  /* 0x800000043f047290 */ /* 0x000fe200087fe43f */
[----:B------:R-:W-:Y:S01]  /*6a50*/  ULDC UR15, c[0x0][0x658] ;  /* 0x00019600000f7ab9 */ /* 0x000fe20000000800 */
[----:B------:R-:W-:-:S02]  /*6a60*/  ULDC UR12, c[0x0][0x144] ;  /* 0x00005100000c7ab9 */ /* 0x000fc40000000800 */
[----:B------:R-:W-:Y:S01]  /*6a70*/  UIMAD UR8, UR4, UR10, URZ ;  /* 0x0000000a040872a4 */ /* 0x000fe2000f8e023f */
[----:B------:R-:W-:Y:S02]  /*6a80*/  ULDC UR22, c[0x0][0x148] ;  /* 0x0000520000167ab9 */ /* 0x000fe40000000800 */
[----:B------:R-:W-:Y:S01]  /*6a90*/  UMOV UR4, UR17 ;  /* 0x0000001100047c82 */ /* 0x000fe20008000000 */
[----:B------:R-:W-:Y:S02]  /*6aa0*/  UIMAD UR8, UR9, UR11, UR8 ;  /* 0x0000000b090872a4 */ /* 0x000fe4000f8e0208 */
[----:B------:R-:W-:Y:S01]  /*6ab0*/  UIMAD.WIDE.U32 UR4, UR9, UR10, UR4 ;  /* 0x0000000a090472a5 */ /* 0x000fe2000f8e0004 */
[----:B0-----:R-:W-:Y:S01]  /*6ac0*/  R2UR UR9, R0 ;  /* 0x00000000000972ca */ /* 0x001fe200000e0000 */
[----:B------:R-:W-:Y:S01]  /*6ad0*/  ULDC UR20, c[0x0][0x648] ;  /* 0x0001920000147ab9 */ /* 0x000fe20000000800 */
[----:B-1----:R-:W-:Y:S01]  /*6ae0*/  R2UR UR13, R2 ;  /* 0x00000000020d72ca */ /* 0x002fe200000e0000 */
[----:B------:R-:W-:Y:S01]  /*6af0*/  UIADD3 UR8, UR5, UR8, URZ ;  /* 0x0000000805087290 */ /* 0x000fe2000fffe03f */
[----:B------:R-:W-:-:S02]  /*6b00*/  ULDC UR21, c[0x0][0x638] ;  /* 0x00018e0000157ab9 */ /* 0x000fc40000000800 */
[----:B------:R-:W-:Y:S02]  /*6b10*/  ULDC UR5, c[0x0][0x618] ;  /* 0x0001860000057ab9 */ /* 0x000fe40000000800 */
[----:B------:R-:W-:Y:S02]  /*6b20*/  USHF.R.U64 UR10, UR4, UR5, UR8 ;  /* 0x00000005040a7299 */ /* 0x000fe40008001208 */
[----:B------:R-:W-:-:S03]  /*6b30*/  USHF.R.U32.HI UR8, URZ, UR5, UR8 ;  /* 0x000000053f087299 */ /* 0x000fc60008011608 */
[----:B------:R-:W-:Y:S01]  /*6b40*/  ULDC.64 UR4, c[0x0][0x640] ;  /* 0x0001900000047ab9 */ /* 0x000fe20000000a00 */
[----:B------:R-:W-:Y:S01]  /*6b50*/  USHF.R.U64 UR11, UR10, UR14, UR8 ;  /* 0x0000000e0a0b7299 */ /* 0x000fe20008001208 */
[----:B------:R-:W-:Y:S01]  /*6b60*/  ISETP.NE.U32.AND P0, PT, RZ, UR4, PT ;  /* 0x00000004ff007c0c */ /* 0x000fe2000bf05070 */
[----:B------:R-:W-:Y:S02]  /*6b70*/  USHF.R.U32.HI UR8, URZ, UR14, UR8 ;  /* 0x0000000e3f087299 */ /* 0x000fe40008011608 */
[----:B------:R-:W-:Y:S01]  /*6b80*/  UIADD3 UR9, -UR9, URZ, URZ ;  /* 0x0000003f09097290 */ /* 0x000fe2000fffe13f */
[----:B------:R-:W-:Y:S01]  /*6b90*/  ISETP.NE.AND.EX P0, PT, RZ, UR5, PT, P0 ;  /* 0x00000005ff007c0c */ /* 0x000fe2000bf05300 */
[----:B------:R-:W-:Y:S02]  /*6ba0*/  USHF.R.U64 UR17, UR11, UR15, UR8 ;  /* 0x0000000f0b117299 */ /* 0x000fe40008001208 */
[----:B------:R-:W-:Y:S02]  /*6bb0*/  UIADD3 UR18, -UR13, URZ, URZ ;  /* 0x0000003f0d127290 */ /* 0x000fe4000fffe13f */
[----:B------:R-:W-:-:S02]  /*6bc0*/  USHF.R.U32.HI UR15, URZ, UR15, UR8 ;  /* 0x0000000f3f0f7299 */ /* 0x000fc40008011608 */
[----:B------:R-:W-:Y:S01]  /*6bd0*/  UIMAD UR19, UR12, UR9, UR7 ;  /* 0x000000090c1372a4 */ /* 0x000fe2000f8e0207 */
[----:B------:R-:W-:-:S05]  /*6be0*/  UMOV UR14, UR17 ;  /* 0x00000011000e7c82 */ /* 0x000fca0008000000 */
[----:B------:R-:W-:Y:S06]  /*6bf0*/  @!P0 BRA `(.L_x_164) ;  /* 0x0000000000288947 */ /* 0x000fec0003800000 */
        /* <DEDUP_REMOVED lines=10> */
.L_x_164:
[----:B------:R-:W-:Y:S01]  /*6ca0*/  UISETP.NE.AND UP0, UPT, UR38, URZ, UPT ;  /* 0x0000003f2600728c */ /* 0x000fe2000bf05270 */
[----:B------:R-:W-:Y:S01]  /*6cb0*/  IMAD.MOV.U32 R0, RZ, RZ, 0x1 ;  /* 0x00000001ff007424 */ /* 0x000fe200078e00ff */
[----:B------:R-:W-:Y:S01]  /*6cc0*/  USHF.R.U64 UR5, UR14, UR20, UR15 ;  /* 0x000000140e057299 */ /* 0x000fe2000800120f */
[----:B------:R-:W-:Y:S01]  /*6cd0*/  IMAD.U32 R19, RZ, RZ, UR6 ;  /* 0x00000006ff137e24 */ /* 0x000fe2000f8e00ff */
[----:B------:R-:W-:Y:S02]  /*6ce0*/  ULOP3.LUT UR4, UR11, UR47, URZ, 0xc0, !UPT ;  /* 0x0000002f0b047292 */ /* 0x000fe4000f8ec03f */
[----:B------:R-:W-:Y:S02]  /*6cf0*/  UIADD3 UR7, -UR5, URZ, URZ ;  /* 0x0000003f05077290 */ /* 0x000fe4000fffe13f */
[----:B------:R-:W-:Y:S02]  /*6d00*/  UIMAD UR4, UR44, UR5, UR4 ;  /* 0x000000052c0472a4 */ /* 0x000fe4000f8e0204 */
[----:B------:R-:W-:-:S02]  /*6d10*/  ULOP3.LUT UR10, UR10, UR43, URZ, 0xc0, !UPT ;  /* 0x0000002b0a0a7292 */ /* 0x000fc4000f8ec03f */
[----:B------:R-:W-:Y:S02]  /*6d20*/  @UP0 UIMAD UR19, UR22, UR18, UR16 ;  /* 0x00000012161302a4 */ /* 0x000fe4000f8e0210 */
[----:B------:R-:W-:Y:S01]  /*6d30*/  UIMAD UR5, UR7, UR21, UR17 ;  /* 0x00000015070572a4 */ /* 0x000fe2000f8e0211 */
[----:B------:R-:W-:Y:S02]  /*6d40*/  ULDC UR8, c[0x0][0x600] ;  /* 0x0001800000087ab9 */ /* 0x000fe40000000800 */
[----:B------:R-:W-:Y:S01]  /*6d50*/  ULDC UR7, c[0x0][0x610] ;  /* 0x0001840000077ab9 */ /* 0x000fe20000000800 */
[----:B------:R-:W-:Y:S02]  /*6d60*/  UIMAD UR5, UR5, UR8, UR10 ;  /* 0x00000008050572a4 */ /* 0x000fe4000f8e020a */
[----:B------:R-:W-:-:S04]  /*6d70*/  UIMAD UR4, UR4, UR7, UR19 ;  /* 0x00000007040472a4 */ /* 0x000fc8000f8e0213 */
[----:B------:R-:W-:Y:S02]  /*6d80*/  USEL UR7, UR5, UR4, !UP0 ;  /* 0x0000000405077287 */ /* 0x000fe4000c000000 */
[----:B------:R-:W-:-:S04]  /*6d90*/  USEL UR4, UR4, UR5, !UP0 ;  /* 0x0000000504047287 */ /* 0x000fc8000c000000 */
[----:B------:R-:W-:Y:S02]  /*6da0*/  IMAD.U32 R2, RZ, RZ, UR7 ;  /* 0x00000007ff027e24 */ /* 0x000fe4000f8e00ff */
[----:B------:R-:W-:-:S07]  /*6db0*/  IMAD.U32 R18, RZ, RZ, UR4 ;  /* 0x00000004ff127e24 */ /* 0x000fce000f8e00ff */
.L_x_162:
[----:B------:R-:W-:Y:S01]  /*6dc0*/  UIADD3 UR45, UR36, UR45, URZ ;  /* 0x0000002d242d7290 */ /* 0x000fe2000fffe03f */
[----:B------:R-:W-:Y:S02]  /*6dd0*/  LOP3.LUT P0, RZ, R0, 0xff, RZ, 0xc0, !PT ;  /* 0x000000ff00ff7812 */ /* 0x000fe4000780c0ff */
[----:B------:R-:W-:Y:S01]  /*6de0*/  LOP3.LUT R100, R100, 0x1, RZ, 0x3c, !PT ;  /* 0x0000000164647812 */ /* 0x000fe200078e3cff */
[----:B------:R-:W-:Y:S02]  /*6df0*/  USHF.R.U32.HI UR4, URZ, 0x2, UR45 ;  /* 0x000000023f047899 */ /* 0x000fe4000801162d */
[----:B------:R-:W-:Y:S02]  /*6e00*/  UISETP.GT.U32.AND UP0, UPT, UR45, 0x3, UPT ;  /* 0x000000032d00788c */ /* 0x000fe4000bf04070 */
[----:B------:R-:W-:Y:S02]  /*6e10*/  ULOP3.LUT UR4, UR4, 0x1, URZ, 0xc0, !UPT ;  /* 0x0000000104047892 */ /* 0x000fe4000f8ec03f */
[----:B------:R-:W-:-:S02]  /*6e20*/  UISETP.LT.U32.AND UP0, UPT, UR36, 0x4, UP0 ;  /* 0x000000042400788c */ /* 0x000fc40008701070 */
[----:B------:R-:W-:Y:S02]  /*6e30*/  UISETP.NE.U32.AND UP1, UPT, UR4, 0x1, UPT ;  /* 0x000000010400788c */ /* 0x000fe4000bf25070 */
[----:B------:R-:W-:Y:S02]  /*6e40*/  USEL UR5, URZ, 0x1, !UP0 ;  /* 0x000000013f057887 */ /* 0x000fe4000c000000 */
[----:B------:R-:W-:Y:S02]  /*6e50*/  UISETP.GT.U32.AND UP1, UPT, UR36, 0x3, !UP1 ;  /* 0x000000032400788c */ /* 0x000fe4000cf24070 */
[----:B------:R-:W-:Y:S02]  /*6e60*/  ULOP3.LUT UR45, UR45, 0x3, URZ, 0xc0, !UPT ;  /* 0x000000032d2d7892 */ /* 0x000fe4000f8ec03f */
[----:B------:R-:W-:-:S04]  /*6e70*/  USEL UR4, URZ, 0x1, !UP1 ;  /* 0x000000013f047887 */ /* 0x000fc8000c800000 */
[----:B------:R-:W-:Y:S01]  /*6e80*/  ULOP3.LUT UR48, UR4, UR48, UR5, 0x96, !UPT ;  /* 0x0000003004307292 */ /* 0x000fe2000f8e9605 */
[----:B------:R-:W-:Y:S11]  /*6e90*/  @P0 BRA `(.L_x_165) ;  /* 0xffffffa800700947 */ /* 0x000ff6000383ffff */
[----:B------:R-:W-:Y:S05]  /*6ea0*/  EXIT ;  /* 0x000000000000794d */ /* 0x000fea0003800000 */
.L_x_16:
[----:B------:R-:W-:-:S08]  /*6eb0*/  ISETP.NE.AND P0, PT, RZ, UR6, PT ;  /* 0x00000006ff007c0c */ /* 0x000fd0000bf05270 */
[----:B------:R-:W0:-:S00]  /*6ec0*/  USETMAXREG.DEALLOC.CTAPOOL 0x28 ;  /* 0x00000028000079c8 */ /* 0x000e0000080e0500 */
[----:B------:R-:W-:Y:S05]  /*6ed0*/  @P0 EXIT ;  /* 0x000000000000094d */ /* 0x000fea0003800000 */
[----:B0-----:R-:W-:Y:S01]  /*6ee0*/  LOP3.LUT P0, RZ, R4, 0xff, RZ, 0xc0, !PT ;  /* 0x000000ff04ff7812 */ /* 0x001fe2000780c0ff */
[----:B------:R-:W-:Y:S02]  /*6ef0*/  IMAD.MOV.U32 R9, RZ, RZ, 0x1 ;  /* 0x00000001ff097424 */ /* 0x000fe400078e00ff */
[----:B------:R-:W-:-:S10]  /*6f00*/  IMAD.MOV.U32 R8, RZ, RZ, RZ ;  /* 0x000000ffff087224 */ /* 0x000fd400078e00ff */
[----:B------:R-:W-:Y:S05]  /*6f10*/  @!P0 BRA `(.L_x_166) ;  /* 0x0000000c00a08947 */ /* 0x000fea0003800000 */
[----:B------:R-:W0:Y:S01]  /*6f20*/  S2UR UR5, SR_CgaCtaId ;  /* 0x00000000000579c3 */ /* 0x000e220000008800 */
[----:B------:R-:W-:Y:S01]  /*6f30*/  UMOV UR7, 0x1 ;  /* 0x0000000100077882 */ /* 0x000fe20000000000 */
[----:B------:R-:W-:Y:S01]  /*6f40*/  LOP3.LUT P0, RZ, R0, 0x1f, RZ, 0xc0, !PT ;  /* 0x0000001f00ff7812 */ /* 0x000fe2000780c0ff */
[----:B------:R-:W-:Y:S01]  /*6f50*/  ULDC UR13, c[0x0][0x658] ;  /* 0x00019600000d7ab9 */ /* 0x000fe20000000800 */
[----:B------:R-:W-:Y:S01]  /*6f60*/  UMOV UR6, 0xffffffff ;  /* 0xffffffff00067882 */ /* 0x000fe20000000000 */
[----:B------:R-:W-:Y:S01]  /*6f70*/  BSSY B0, `(.L_x_166) ;  /* 0x00000e2000007945 */ /* 0x000fe20003800000 */
[----:B------:R-:W-:Y:S01]  /*6f80*/  USHF.L.U32 UR6, UR6, UR13, URZ ;  /* 0x0000000d06067299 */ /* 0x000fe2000800063f */
[C---:B------:R-:W-:Y:S01]  /*6f90*/  ISETP.NE.AND P3, PT, R3.reuse, RZ, PT ;  /* 0x000000ff0300720c */ /* 0x040fe20003f65270 */
[----:B------:R-:W-:Y:S01]  /*6fa0*/  IMAD.MOV.U32 R0, RZ, RZ, 0x1 ;  /* 0x00000001ff007424 */ /* 0x000fe200078e00ff */
[----:B------:R-:W-:Y:S01]  /*6fb0*/  ISETP.NE.OR P0, PT, R3, RZ, !P0 ;  /* 0x000000ff0300720c */ /* 0x000fe20004705670 */
[----:B------:R-:W-:Y:S01]  /*6fc0*/  IMAD.MOV.U32 R9, RZ, RZ, 0x1 ;  /* 0x00000001ff097424 */ /* 0x000fe200078e00ff */
[----:B------:R-:W-:Y:S01]  /*6fd0*/  ULDC UR14, c[0x0][0x600] ;  /* 0x00018000000e7ab9 */ /* 0x000fe20000000800 */
[----:B------:R-:W-:Y:S01]  /*6fe0*/  IMAD.MOV.U32 R8, RZ, RZ, RZ ;  /* 0x000000ffff087224 */ /* 0x000fe200078e00ff */
[----:B------:R-:W-:Y:S01]  /*6ff0*/  UMOV UR29, 0x55 ;  /* 0x00000055001d7882 */ /* 0x000fe20000000000 */
[----:B------:R-:W-:-:S02]  /*7000*/  UIADD3 UR46, UR37, 0x1, URZ ;  /* 0x00000001252e7890 */ /* 0x000fc4000fffe03f */
[----:B------:R-:W-:Y:S02]  /*7010*/  ULOP3.LUT UR45, UR40, 0x2, URZ, 0xfc, !UPT ;  /* 0x00000002282d7892 */ /* 0x000fe4000f8efc3f */
[----:B------:R-:W-:Y:S02]  /*7020*/  UIADD3 UR14, UR14, -0x1, URZ ;  /* 0xffffffff0e0e7890 */ /* 0x000fe4000fffe03f */
[----:B------:R-:W-:Y:S02]  /*7030*/  USHF.L.U32 UR13, UR7, UR13, URZ ;  /* 0x0000000d070d7299 */ /* 0x000fe4000800063f */
[----:B------:R-:W-:Y:S02]  /*7040*/  ULOP3.LUT UR22, URZ, UR6, URZ, 0x33, !UPT ;  /* 0x000000063f167292 */ /* 0x000fe4000f8e333f */
[----:B0-----:R-:W-:Y:S02]  /*7050*/  ULOP3.LUT UR4, UR5, 0x1, URZ, 0xc0, !UPT ;  /* 0x0000000105047892 */ /* 0x001fe4000f8ec03f */
[----:B------:R-:W-:-:S02]  /*7060*/  USHF.R.U32.HI UR44, URZ, 0x1, UR5 ;  /* 0x000000013f2c7899 */ /* 0x000fc40008011605 */
[----:B------:R-:W-:Y:S02]  /*7070*/  USHF.L.U32 UR15, UR5, 0x6, URZ ;  /* 0x00000006050f7899 */ /* 0x000fe4000800063f */
[----:B------:R-:W-:Y:S02]  /*7080*/  USHF.L.U32 UR21, UR5, 0xb, URZ ;  /* 0x0000000b05157899 */ /* 0x000fe4000800063f */
[----:B------:R-:W-:Y:S02]  /*7090*/  ULOP3.LUT UR5, UR5, 0xfffffffe, URZ, 0xc0, !UPT ;  /* 0xfffffffe05057892 */ /* 0x000fe4000f8ec03f */
[----:B------:R-:W-:Y:S02]  /*70a0*/  UISETP.GT.U32.AND UP0, UPT, UR4, 0xffff, UPT ;  /* 0x0000ffff0400788c */ /* 0x000fe4000bf04070 */
[----:B------:R-:W-:Y:S02]  /*70b0*/  USHF.L.U32 UR23, UR7, UR5, URZ ;  /* 0x0000000507177299 */ /* 0x000fe4000800063f */
[----:B------:R-:W-:-:S02]  /*70c0*/  ULOP3.LUT UR5, UR5, 0x1, URZ, 0xfc, !UPT ;  /* 0x0000000105057892 */ /* 0x000fc4000f8efc3f */
[----:B------:R-:W-:Y:S02]  /*70d0*/  USEL UR4, UR4, 0xffff, !UP0 ;  /* 0x0000ffff04047887 */ /* 0x000fe4000c000000 */
[----:B------:R-:W-:Y:S02]  /*70e0*/  USHF.L.U32 UR5, UR7, UR5, URZ ;  /* 0x0000000507057299 */ /* 0x000fe4000800063f */
[----:B------:R-:W-:Y:S02]  /*70f0*/  ULOP3.LUT UR4, UR4, 0xffff, URZ, 0xc0, !UPT ;  /* 0x0000ffff04047892 */ /* 0x000fe4000f8ec03f */
[----:B------:R-:W-:Y:S02]  /*7100*/  ULOP3.LUT UR15, UR15, 0x40, URZ, 0xc0, !UPT ;  /* 0x000000400f0f7892 */ /* 0x000fe4000f8ec03f */
[----:B------:R-:W-:Y:S02]  /*7110*/  ULOP3.LUT UR21, UR21, 0x800, URZ, 0xc0, !UPT ;  /* 0x0000080015157892 */ /* 0x000fe4000f8ec03f */
[----:B------:R-:W-:-:S02]  /*7120*/  ULOP3.LUT UR23, UR23, UR5, URZ, 0xfc, !UPT ;  /* 0x0000000517177292 */ /* 0x000fc4000f8efc3f */
[----:B------:R-:W-:Y:S01]  /*7130*/  USHF.L.U32 UR29, UR29, UR4, URZ ;  /* 0x000000041d1d7299 */ /* 0x000fe2000800063f */
[----:B------:R-:W-:-:S11]  /*7140*/  ULDC.64 UR30, c[0x0][0x198] ;  /* 0x00006600001e7ab9 */ /* 0x000fd60000000a00 */
.L_x_178:
[----:B------:R-:W-:-:S03]  /*7150*/  UMOV UR4, 0xffffffff ;  /* 0xffffffff00047882 */ /* 0x000fc60000000000 */
[----:B------:R-:W-:Y:S05]  /*7160*/  BRA.DIV UR4, `(.L_x_167) ;  /* 0x0000001204247947 */ /* 0x000fea000b800000 */
[----:B------:R-:W-:-:S13]  /*7170*/  ELECT P6, URZ, PT ;  /* 0x00000000003f782f */ /* 0x000fda00038c0000 */
.L_x_191:
[----:B------:R-:W0:Y:S01]  /*7180*/  LDC R3, c[0x0][0x28c] ;  /* 0x0000a300ff037b82 */ /* 0x000e220000000800 */
[----:B------:R-:W-:Y:S01]  /*7190*/  BSSY B1, `(.L_x_168) ;  /* 0x000004a000017945 */ /* 0x000fe20003800000 */
[----:B0-----:R-:W-:-:S13]  /*71a0*/  ISETP.LT.OR P6, PT, R3, 0x1, !P6 ;  /* 0x000000010300780c */ /* 0x001fda00077c1670 */
[----:B------:R-:W-:Y:S05]  /*71b0*/  @P6 BRA `(.L_x_169) ;  /* 0x00000004001c6947 */ /* 0x000fea0003800000 */
[----:B------:R-:W-:Y:S01]  /*71c0*/  LEA R18, R18, UR44, 0x2 ;  /* 0x0000002c12127c11 */ /* 0x000fe2000f8e10ff */
[----:B------:R-:W-:Y:S01]  /*71d0*/  IMAD.MOV.U32 R11, RZ, RZ, RZ ;  /* 0x000000ffff0b7224 */ /* 0x000fe200078e00ff */
[----:B------:R-:W-:Y:S01]  /*71e0*/  LEA R6, R2, UR15, 0x7 ;  /* 0x0000000f02067c11 */ /* 0x000fe2000f8e38ff */
[----:B------:R-:W-:Y:S02]  /*71f0*/  IMAD.U32 R12, RZ, RZ, UR46 ;  /* 0x0000002eff0c7e24 */ /* 0x000fe4000f8e00ff */
[----:B------:R-:W-:Y:S02]  /*7200*/  IMAD.MOV.U32 R2, RZ, RZ, R9 ;  /* 0x000000ffff027224 */ /* 0x000fe400078e0009 */
[----:B------:R-:W-:Y:S02]  /*7210*/  IMAD.MOV.U32 R3, RZ, RZ, R8 ;  /* 0x000000ffff037224 */ /* 0x000fe400078e0008 */
[----:B------:R-:W-:-:S07]  /*7220*/  IMAD.SHL.U32 R18, R18, 0x10, RZ ;  /* 0x0000001012127824 */ /* 0x000fce00078e00ff */
.L_x_173:
[----:B------:R-:W0:Y:S01]  /*7230*/  S2R R5, SR_CgaCtaId ;  /* 0x0000000000057919 */ /* 0x000e220000008800 */
[----:B------:R-:W-:-:S04]  /*7240*/  MOV R4, 0x400 ;  /* 0x0000040000047802 */ /* 0x000fc80000000f00 */
[----:B0-----:R-:W-:Y:S02]  /*7250*/  LEA R10, R5, R4, 0x18 ;  /* 0x00000004050a7211 */ /* 0x001fe400078ec0ff */
[----:B------:R-:W-:Y:S01]  /*7260*/  SHF.L.U32 R4, R2, 0x1f, RZ ;  /* 0x0000001f02047819 */ /* 0x000fe200000006ff */
[----:B------:R-:W0:Y:S02]  /*7270*/  @!P3 LDC R5, c[0x0][0x500] ;  /* 0x00014000ff05bb82 */ /* 0x000e240000000800 */
[----:B------:R-:W-:-:S04]  /*7280*/  IMAD R7, R3, 0x8, R10 ;  /* 0x0000000803077824 */ /* 0x000fc800078e020a */
[----:B------:R-:W1:Y:S02]  /*7290*/  SYNCS.PHASECHK.TRANS64.TRYWAIT P1, [R7+URZ+0x20], R4 ;  /* 0x00002004070075a7 */ /* 0x000e64000802017f */
[----:B-1----:R-:W-:Y:S05]  /*72a0*/  @!P1 BRA `(.L_x_170) ;  /* 0x0000000c00f49947 */ /* 0x002fea0003800000 */
.L_x_192:
[----:B------:R-:W-:Y:S01]  /*72b0*/  UPRMT UR4, UR45, 0x9910, URZ ;  /* 0x000099102d047896 */ /* 0x000fe2000800003f */
[----:B0-----:R0:W-:Y:S03]  /*72c0*/  @!P3 SYNCS.ARRIVE.TRANS64 RZ, [R7+URZ], R5 ;  /* 0x0000000507ffb9a7 */ /* 0x0011e6000800003f */
[----:B------:R-:W-:-:S06]  /*72d0*/  UISETP.NE.AND UP0, UPT, UR4, 0x2, UPT ;  /* 0x000000020400788c */ /* 0x000fcc000bf05270 */
[----:B------:R-:W-:-:S13]  /*72e0*/  PLOP3.LUT P1, PT, PT, PT, UP0, 0x80, 0x0 ;  /* 0x000000000000781c */ /* 0x000fda0003f2f008 */
[----:B0-----:R-:W-:Y:S05]  /*72f0*/  @P1 BRA `(.L_x_171) ;  /* 0x0000000000041947 */ /* 0x001fea0003800000 */
[----:B------:R-:W-:Y:S01]  /*7300*/  BPT.TRAP 0x1 ;  /* 0x000000040000795c */ /* 0x000fe20000300000 */
.L_x_171:
[----:B------:R-:W-:Y:S05]  /*7310*/  @P0 BRA `(.L_x_172) ;  /* 0x0000000000040947 */ /* 0x000fea0003800000 */
[----:B------:R-:W-:Y:S01]  /*7320*/  BPT.TRAP 0x1 ;  /* 0x000000040000795c */ /* 0x000fe20000300000 */
.L_x_172:
[C---:B-1----:R-:W-:Y:S01]  /*7330*/  LEA R4, R3.reuse, UR44, 0x3 ;  /* 0x0000002c03047c11 */ /* 0x042fe2000f8e18ff */
[----:B------:R-:W-:Y:S01]  /*7340*/  VIADD R12, R12, 0xffffffff ;  /* 0xffffffff0c0c7836 */ /* 0x000fe20000000000 */
[----:B------:R-:W-:Y:S01]  /*7350*/  LEA R5, R3, UR21, 0xd ;  /* 0x0000001503057c11 */ /* 0x000fe2000f8e68ff */
[----:B------:R-:W-:Y:S01]  /*7360*/  UIADD3 UR4, UP0, UR30, 0xf0, URZ ;  /* 0x000000f01e047890 */ /* 0x000fe2000ff1e03f */
[----:B------:R-:W-:Y:S01]  /*7370*/  R2UR UR34, R11 ;  /* 0x000000000b2272ca */ /* 0x000fe200000e0000 */
[----:B------:R-:W-:Y:S01]  /*7380*/  IMAD.SHL.U32 R4, R4, 0x200, RZ ;  /* 0x0000020004047824 */ /* 0x000fe200078e00ff */
[----:B------:R-:W-:Y:S01]  /*7390*/  R2UR UR33, R7 ;  /* 0x00000000072172ca */ /* 0x000fe200000e0000 */
[--C-:B------:R-:W-:Y:S01]  /*73a0*/  IMAD R5, R5, 0x4, R10.reuse ;  /* 0x0000000405057824 */ /* 0x100fe200078e020a */
[----:B------:R-:W-:Y:S01]  /*73b0*/  R2UR UR36, R19 ;  /* 0x00000000132472ca */ /* 0x000fe200000e0000 */
[----:B------:R-:W-:Y:S01]  /*73c0*/  IMAD R4, R4, 0x4, R10 ;  /* 0x0000000404047824 */ /* 0x000fe200078e020a */
[----:B------:R-:W-:Y:S01]  /*73d0*/  R2UR UR35, R18 ;  /* 0x00000000122372ca */ /* 0x000fe200000e0000 */
[----:B------:R-:W-:Y:S01]  /*73e0*/  UIADD3 UR42, UP1, UR30, 0x1f0, URZ ;  /* 0x000001f01e2a7890 */ /* 0x000fe2000ff3e03f */
[----:B------:R-:W-:Y:S01]  /*73f0*/  R2UR UR8, R5 ;  /* 0x00000000050872ca */ /* 0x000fe200000e0000 */
[----:B------:R-:W-:Y:S01]  /*7400*/  UIADD3.X UR5, URZ, UR31, URZ, UP0, !UPT ;  /* 0x0000001f3f057290 */ /* 0x000fe200087fe43f */
[----:B------:R-:W-:Y:S01]  /*7410*/  R2UR UR24, R4 ;  /* 0x00000000041872ca */ /* 0x000fe200000e0000 */
[----:B------:R-:W-:Y:S01]  /*7420*/  UPRMT UR41, URZ, 0x5410, UR29 ;  /* 0x000054103f297896 */ /* 0x000fe2000800001d */
[----:B------:R-:W-:Y:S01]  /*7430*/  R2UR UR19, R6 ;  /* 0x00000000061372ca */ /* 0x000fe200000e0000 */
[----:B------:R-:W-:Y:S01]  /*7440*/  UIADD3 UR26, UR34, 0x20, URZ ;  /* 0x00000020221a7890 */ /* 0x000fe2000fffe03f */
[----:B------:R-:W-:Y:S01]  /*7450*/  ISETP.GT.AND P2, PT, R12, 0x1, PT ;  /* 0x000000010c00780c */ /* 0x000fe20003f44270 */
[----:B------:R-:W-:Y:S01]  /*7460*/  UIADD3.X UR43, URZ, UR31, URZ, UP1, !UPT ;  /* 0x0000001f3f2b7290 */ /* 0x000fe20008ffe43f */
[----:B------:R-:W-:Y:S01]  /*7470*/  VIADD R3, R3, 0x1 ;  /* 0x0000000103037836 */ /* 0x000fe20000000000 */
[----:B------:R-:W-:Y:S01]  /*7480*/  UPRMT UR47, URZ, 0x5410, UR23 ;  /* 0x000054103f2f7896 */ /* 0x000fe20008000017 */
[----:B------:R-:W-:Y:S01]  /*7490*/  VIADD R11, R11, 0x40 ;  /* 0x000000400b0b7836 */ /* 0x000fe20000000000 */
[----:B------:R-:W-:Y:S01]  /*74a0*/  UMOV UR6, 0x0 ;  /* 0x0000000000067882 */ /* 0x000fe20000000000 */
[----:B------:R-:W-:Y:S01]  /*74b0*/  UMOV UR7, 0x10000000 ;  /* 0x1000000000077882 */ /* 0x000fe20000000000 */
[----:B------:R-:W-:Y:S01]  /*74c0*/  UIADD3 UR16, UR8, 0x10180, URZ ;  /* 0x0001018008107890 */ /* 0x000fe2000fffe03f */
[----:B------:R-:W-:Y:S01]  /*74d0*/  ISETP.NE.AND P1, PT, R3, 0x4, PT ;  /* 0x000000040300780c */ /* 0x000fe20003f25270 */
[----:B------:R-:W-:-:S02]  /*74e0*/  UIADD3 UR32, UR24, 0x180, URZ ;  /* 0x0000018018207890 */ /* 0x000fc4000fffe03f */
[----:B------:R-:W-:Y:S01]  /*74f0*/  UIADD3 UR24, UR24, 0x2180, URZ ;  /* 0x0000218018187890 */ /* 0x000fe2000fffe03f */
[----:B------:R-:W-:Y:S01]  /*7500*/  SEL R5, RZ, 0x1, P1 ;  /* 0x00000001ff057807 */ /* 0x000fe20000800000 */
[----:B------:R-:W-:Y:S01]  /*7510*/  UIADD3 UR8, UR8, 0x14180, URZ ;  /* 0x0001418008087890 */ /* 0x000fe2000fffe03f */
[----:B------:R-:W-:Y:S01]  /*7520*/  SEL R3, R3, RZ, P1 ;  /* 0x000000ff03037207 */ /* 0x000fe20000800000 */
[----:B------:R-:W-:Y:S01]  /*7530*/  UMOV UR25, UR33 ;  /* 0x0000002100197c82 */ /* 0x000fe20008000000 */
[----:B------:R-:W-:Y:S01]  /*7540*/  UMOV UR28, UR36 ;  /* 0x00000024001c7c82 */ /* 0x000fe20008000000 */
[----:B------:R-:W-:Y:S01]  /*7550*/  UMOV UR27, UR35 ;  /* 0x00000023001b7c82 */ /* 0x000fe20008000000 */
[----:B------:R-:W-:Y:S01]  /*7560*/  UMOV UR17, UR33 ;  /* 0x0000002100117c82 */ /* 0x000fe20008000000 */
[----:B------:R-:W-:Y:S01]  /*7570*/  UMOV UR18, UR34 ;  /* 0x0000002200127c82 */ /* 0x000fe20008000000 */
[----:B------:R-:W-:Y:S01]  /*7580*/  UMOV UR20, UR36 ;  /* 0x0000002400147c82 */ /* 0x000fe20008000000 */
[----:B------:R0:W-:Y:S01]  /*7590*/  UTMALDG.3D.MULTICAST [UR32], [UR4], UR41, desc[UR6] ;  /* 0x00000620040073b4 */ /* 0x0001e20008011829 */
[----:B------:R-:W-:Y:S01]  /*75a0*/  UMOV UR9, UR33 ;  /* 0x0000002100097c82 */ /* 0x000fe20008000000 */
[----:B------:R-:W-:Y:S01]  /*75b0*/  UMOV UR11, UR19 ;  /* 0x00000013000b7c82 */ /* 0x000fe20008000000 */
[----:B------:R-:W-:Y:S01]  /*75c0*/  UMOV UR12, UR36 ;  /* 0x00000024000c7c82 */ /* 0x000fe20008000000 */
[----:B------:R-:W-:Y:S01]  /*75d0*/  UMOV UR10, UR26 ;  /* 0x0000001a000a7c82 */ /* 0x000fe20008000000 */
[----:B------:R-:W-:Y:S01]  /*75e0*/  LOP3.LUT R2, R2, R5, RZ, 0x3c, !PT ;  /* 0x0000000502027212 */ /* 0x000fe200078e3cff */
[----:B------:R0:W-:Y:S01]  /*75f0*/  UTMALDG.3D.MULTICAST [UR24], [UR4], UR41, desc[UR6] ;  /* 0x00000618040073b4 */ /* 0x0001e20008011829 */
[----:B------:R0:W-:Y:S01]  /*7600*/  UTMALDG.3D.MULTICAST [UR16], [UR42], UR47, desc[UR6] ;  /* 0x000006102a0073b4 */ /* 0x0001e2000801182f */
[----:B------:R0:W-:Y:S02]  /*7610*/  UTMALDG.3D.MULTICAST [UR8], [UR42], UR47, desc[UR6] ;  /* 0x000006082a0073b4 */ /* 0x0001e4000801182f */
[----:B0-----:R-:W-:Y:S05]  /*7620*/  @P2 BRA `(.L_x_173) ;  /* 0xfffffffc00002947 */ /* 0x001fea000383ffff */
.L_x_169:
[----:B------:R-:W-:Y:S05]  /*7630*/  BSYNC B1 ;  /* 0x0000000000017941 */ /* 0x000fea0003800000 */
.L_x_168:
[----:B------:R-:W-:Y:S01]  /*7640*/  LOP3.LUT P4, RZ, R0, 0xff, RZ, 0xc0, !PT ;  /* 0x000000ff00ff7812 */ /* 0x000fe2000788c0ff */
[----:B------:R-:W-:Y:S01]  /*7650*/  VIADD R8, R8, UR37 ;  /* 0x0000002508087c36 */ /* 0x000fe20008000000 */
[----:B------:R-:W-:Y:S01]  /*7660*/  ULDC.64 UR4, c[0x0][0x650] ;  /* 0x0001940000047ab9 */ /* 0x000fe20000000a00 */
[----:B------:R-:W-:Y:S01]  /*7670*/  BSSY B1, `(.L_x_174) ;  /* 0x000006f000017945 */ /* 0x000fe20003800000 */
[----:B------:R-:W-:Y:S02]  /*7680*/  IMAD.MOV.U32 R18, RZ, RZ, -0x1 ;  /* 0xffffffffff127424 */ /* 0x000fe400078e00ff */
[----:B------:R-:W-:Y:S01]  /*7690*/  SHF.R.U32.HI R0, RZ, 0x2, R8 ;  /* 0x00000002ff007819 */ /* 0x000fe20000011608 */
[----:B------:R-:W-:Y:S01]  /*76a0*/  IMAD.MOV.U32 R19, RZ, RZ, -0x1 ;  /* 0xffffffffff137424 */ /* 0x000fe200078e00ff */
[----:B------:R-:W-:Y:S02]  /*76b0*/  ISETP.GT.U32.AND P1, PT, R8, 0x3, PT ;  /* 0x000000030800780c */ /* 0x000fe40003f24070 */
[----:B------:R-:W-:-:S02]  /*76c0*/  LOP3.LUT R0, R0, 0x1, RZ, 0xc0, !PT ;  /* 0x0000000100007812 */ /* 0x000fc400078ec0ff */
[----:B------:R-:W-:Y:S01]  /*76d0*/  LOP3.LUT R8, R8, 0x3, RZ, 0xc0, !PT ;  /* 0x0000000308087812 */ /* 0x000fe200078ec0ff */
[----:B------:R-:W0:Y:S01]  /*76e0*/  @P4 S2R R3, SR_CgaCtaId ;  /* 0x0000000000034919 */ /* 0x000e220000008800 */
[----:B------:R-:W-:Y:S02]  /*76f0*/  @P4 MOV R2, 0x400 ;  /* 0x0000040000024802 */ /* 0x000fe40000000f00 */
[----:B------:R-:W-:Y:S02]  /*7700*/  ISETP.NE.U32.AND P2, PT, R0, 0x1, PT ;  /* 0x000000010000780c */ /* 0x000fe40003f45070 */
[----:B0-----:R-:W-:Y:S01]  /*7710*/  @P4 LEA R2, R3, R2, 0x18 ;  /* 0x0000000203024211 */ /* 0x001fe200078ec0ff */
[----:B------:R-:W-:-:S03]  /*7720*/  IMAD.U32 R3, RZ, RZ, UR37 ;  /* 0x00000025ff037e24 */ /* 0x000fc6000f8e00ff */
[----:B------:R0:W-:Y:S01]  /*7730*/  @P4 SYNCS.ARRIVE.TRANS64.A1T0 RZ, [R2+URZ+0x78], RZ ;  /* 0x000078ff02ff49a7 */ /* 0x0001e2000810003f */
[----:B------:R-:W-:Y:S02]  /*7740*/  IADD3 R16, P4, R16, UR52, RZ ;  /* 0x0000003410107c10 */ /* 0x000fe4000ff9e0ff */
[----:B------:R-:W-:Y:S02]  /*7750*/  ISETP.LT.U32.AND P1, PT, R3, 0x4, P1 ;  /* 0x000000040300780c */ /* 0x000fe40000f21070 */
[----:B------:R-:W-:Y:S02]  /*7760*/  IADD3.X R17, R17, UR39, RZ, P4, !PT ;  /* 0x0000002711117c10 */ /* 0x000fe4000a7fe4ff */
[----:B------:R-:W-:Y:S02]  /*7770*/  ISETP.GE.U32.AND P4, PT, R16, UR4, PT ;  /* 0x0000000410007c0c */ /* 0x000fe4000bf86070 */
[----:B------:R-:W-:Y:S02]  /*7780*/  SEL R0, RZ, 0x1, !P1 ;  /* 0x00000001ff007807 */ /* 0x000fe40004800000 */
[----:B------:R-:W-:-:S02]  /*7790*/  ISETP.GE.U32.AND.EX P1, PT, R17, UR5, PT, P4 ;  /* 0x0000000511007c0c */ /* 0x000fc4000bf26140 */
[----:B------:R-:W-:Y:S02]  /*77a0*/  ISETP.GT.U32.AND P2, PT, R3, 0x3, !P2 ;  /* 0x000000030300780c */ /* 0x000fe40005744070 */
[----:B------:R-:W-:Y:S02]  /*77b0*/  PRMT R3, RZ, 0x7610, R3 ;  /* 0x00007610ff037816 */ /* 0x000fe40000000003 */
[----:B0-----:R-:W-:-:S04]  /*77c0*/  SEL R2, RZ, 0x1, !P2 ;  /* 0x00000001ff027807 */ /* 0x001fc80005000000 */
[--C-:B------:R-:W-:Y:S01]  /*77d0*/  LOP3.LUT R9, R2, R9, R0.reuse, 0x96, !PT ;  /* 0x0000000902097212 */ /* 0x100fe200078e9600 */
[----:B------:R-:W-:Y:S01]  /*77e0*/  IMAD.MOV.U32 R2, RZ, RZ, -0x1 ;  /* 0xffffffffff027424 */ /* 0x000fe200078e00ff */
[----:B------:R-:W-:Y:S01]  /*77f0*/  PRMT R0, RZ, 0x7610, R0 ;  /* 0x00007610ff007816 */ /* 0x000fe20000000000 */
[----:B------:R-:W-:Y:S06]  /*7800*/  @P1 BRA `(.L_x_175) ;  /* 0x0000000400541947 */ /* 0x000fec0003800000 */
[----:B------:R-:W0:Y:S01]  /*7810*/  S2UR UR4, SR_CTAID.X ;  /* 0x00000000000479c3 */ /* 0x000e220000002500 */
[----:B------:R-:W-:Y:S01]  /*7820*/  ULDC.64 UR6, c[0x0][0x628] ;  /* 0x00018a0000067ab9 */ /* 0x000fe20000000a00 */
[----:B------:R-:W-:Y:S01]  /*7830*/  ULDC UR5, c[0x0][0x150] ;  /* 0x0000540000057ab9 */ /* 0x000fe20000000800 */
[----:B------:R-:W-:Y:S01]  /*7840*/  ISETP.NE.U32.AND P1, PT, RZ, UR6, PT ;  /* 0x00000006ff007c0c */ /* 0x000fe2000bf25070 */
[----:B------:R-:W-:Y:S01]  /*7850*/  ULDC UR8, c[0x0][0x630] ;  /* 0x00018c0000087ab9 */ /* 0x000fe20000000800 */
[----:B------:R-:W-:Y:S01]  /*7860*/  ULDC UR10, c[0x0][0x154] ;  /* 0x00005500000a7ab9 */ /* 0x000fe20000000800 */
[----:B------:R-:W-:Y:S01]  /*7870*/  IMAD.MOV.U32 R2, RZ, RZ, R16 ;  /* 0x000000ffff027224 */ /* 0x000fe200078e0010 */
[----:B------:R-:W-:Y:S01]  /*7880*/  ISETP.NE.AND.EX P1, PT, RZ, UR7, PT, P1 ;  /* 0x00000007ff007c0c */ /* 0x000fe2000bf25310 */
[----:B------:R-:W1:Y:S01]  /*7890*/  S2UR UR9, SR_CTAID.Y ;  /* 0x00000000000979c3 */ /* 0x000e620000002600 */
[----:B0-----:R-:W-:-:S05]  /*78a0*/  I2FP.F32.U32 R3, UR4 ;  /* 0x0000000400037c45 */ /* 0x001fca0008201000 */
[----:B------:R-:W-:Y:S01]  /*78b0*/  FMUL R10, R3, UR5 ;  /* 0x00000005030a7c20 */ /* 0x000fe20008400000 */
[----:B------:R-:W-:-:S05]  /*78c0*/  IMAD.MOV.U32 R3, RZ, RZ, R17 ;  /* 0x000000ffff037224 */ /* 0x000fca00078e0011 */
[----:B------:R-:W-:Y:S05]  /*78d0*/  @!P1 BRA `(.L_x_176) ;  /* 0x0000000000289947 */ /* 0x000fea0003800000 */
[----:B------:R-:W-:Y:S02]  /*78e0*/  ULDC UR5, c[0x0][0x634] ;  /* 0x00018d0000057ab9 */ /* 0x000fe40000000800 */
[----:B------:R-:W-:-:S05]  /*78f0*/  IADD3 R7, P1, R16, UR5, RZ ;  /* 0x0000000510077c10 */ /* 0x000fca000ff3e0ff */
[----:B------:R-:W-:-:S04]  /*7900*/  IMAD.X R11, RZ, RZ, R17, P1 ;  /* 0x000000ffff0b7224 */ /* 0x000fc800008e0611 */
[----:B------:R-:W-:-:S04]  /*7910*/  IMAD.WIDE.U32 R4, R11, UR6, RZ ;  /* 0x000000060b047c25 */ /* 0x000fc8000f8e00ff */
[----:B------:R-:W-:-:S04]  /*7920*/  IMAD.WIDE.U32 R4, P1, R7, UR7, R4 ;  /* 0x0000000707047c25 */ /* 0x000fc8000f820004 */
[----:B------:R-:W-:-:S04]  /*7930*/  IMAD.WIDE.U32 R6, R7, UR6, RZ ;  /* 0x0000000607067c25 */ /* 0x000fc8000f8e00ff */
[----:B------:R-:W-:Y:S01]  /*7940*/  IMAD.X R3, RZ, RZ, RZ, P1 ;  /* 0x000000ffff037224 */ /* 0x000fe200008e06ff */
[----:B------:R-:W-:Y:S01]  /*7950*/  IADD3 RZ, P1, R7, R4, RZ ;  /* 0x0000000407ff7210 */ /* 0x000fe20007f3e0ff */
[----:B------:R-:W-:-:S04]  /*7960*/  IMAD.MOV.U32 R2, RZ, RZ, R5 ;  /* 0x000000ffff027224 */ /* 0x000fc800078e0005 */
[----:B------:R-:W-:-:S08]  /*7970*/  IMAD.WIDE.U32.X R2, R11, UR7, R2, P1 ;  /* 0x000000070b027c25 */ /* 0x000fd000088e0402 */
.L_x_176:
[--C-:B------:R-:W-:Y:S01]  /*7980*/  SHF.R.U64 R19, R2, UR8, R3.reuse ;  /* 0x0000000802137c19 */ /* 0x100fe20008001203 */
[----:B------:R-:W0:Y:S01]  /*7990*/  F2I.U32.TRUNC.NTZ R10, R10 ;  /* 0x0000000a000a7305 */ /* 0x000e22000020f000 */
[----:B------:R-:W-:Y:S01]  /*79a0*/  SHF.R.U32.HI R2, RZ, UR8, R3 ;  /* 0x00000008ff027c19 */ /* 0x000fe20008011603 */
[----:B------:R-:W-:Y:S01]  /*79b0*/  ULDC.64 UR6, c[0x0][0x620] ;  /* 0x0001880000067ab9 */ /* 0x000fe20000000a00 */
[----:B------:R-:W-:Y:S01]  /*79c0*/  IADD3 R5, P1, RZ, -R19, RZ ;  /* 0x80000013ff057210 */ /* 0x000fe20007f3e0ff */
[----:B------:R-:W2:Y:S01]  /*79d0*/  LDC R15, c[0x0][0x610] ;  /* 0x00018400ff0f7b82 */ /* 0x000ea20000000800 */
[----:B-1----:R-:W-:Y:S01]  /*79e0*/  I2FP.F32.U32 R4, UR9 ;  /* 0x0000000900047c45 */ /* 0x002fe20008201000 */
[----:B------:R-:W-:Y:S01]  /*79f0*/  ULDC UR8, c[0x0][0x658] ;  /* 0x0001960000087ab9 */ /* 0x000fe20000000800 */
[----:B------:R-:W-:Y:S01]  /*7a00*/  ULDC UR12, c[0x0][0x648] ;  /* 0x00019200000c7ab9 */ /* 0x000fe20000000800 */
[----:B------:R-:W-:Y:S02]  /*7a10*/  IMAD.X R2, RZ, RZ, ~R2, P1 ;  /* 0x000000ffff027224 */ /* 0x000fe400008e0e02 */
[----:B------:R-:W-:Y:S01]  /*7a20*/  FMUL R6, R4, UR10 ;  /* 0x0000000a04067c20 */ /* 0x000fe20008400000 */
[----:B------:R-:W-:Y:S01]  /*7a30*/  ULDC.64 UR10, c[0x0][0x640] ;  /* 0x00019000000a7ab9 */ /* 0x000fe20000000a00 */
[----:B------:R-:W-:Y:S01]  /*7a40*/  IMAD R4, R2, UR6, RZ ;  /* 0x0000000602047c24 */ /* 0x000fe2000f8e02ff */
[----:B------:R-:W-:Y:S01]  /*7a50*/  ISETP.NE.U32.AND P1, PT, RZ, UR10, PT ;  /* 0x0000000aff007c0c */ /* 0x000fe2000bf25070 */
[C---:B------:R-:W-:Y:S01]  /*7a60*/  IMAD.WIDE.U32 R2, R5.reuse, UR6, R16 ;  /* 0x0000000605027c25 */ /* 0x040fe2000f8e0010 */
[----:B0-----:R-:W-:Y:S01]  /*7a70*/  R2UR UR5, R10 ;  /* 0x000000000a0572ca */ /* 0x001fe200000e0000 */
[----:B------:R-:W0:Y:S01]  /*7a80*/  F2I.U32.TRUNC.NTZ R6, R6 ;  /* 0x0000000600067305 */ /* 0x000e22000020f000 */
[----:B------:R-:W-:Y:S01]  /*7a90*/  ULDC UR6, c[0x0][0x618] ;  /* 0x0001860000067ab9 */ /* 0x000fe20000000800 */
[----:B------:R-:W-:Y:S01]  /*7aa0*/  IMAD R5, R5, UR7, R4 ;  /* 0x0000000705057c24 */ /* 0x000fe2000f8e0204 */
[----:B------:R-:W-:-:S03]  /*7ab0*/  ISETP.NE.AND.EX P1, PT, RZ, UR11, PT, P1 ;  /* 0x0000000bff007c0c */ /* 0x000fc6000bf25310 */
[----:B------:R-:W-:-:S05]  /*7ac0*/  IMAD.IADD R3, R3, 0x1, R5 ;  /* 0x0000000103037824 */ /* 0x000fca00078e0205 */
[--C-:B------:R-:W-:Y:S02]  /*7ad0*/  SHF.R.U64 R10, R2, UR6, R3.reuse ;  /* 0x00000006020a7c19 */ /* 0x100fe40008001203 */
[----:B------:R-:W-:Y:S01]  /*7ae0*/  SHF.R.U32.HI R3, RZ, UR6, R3 ;  /* 0x00000006ff037c19 */ /* 0x000fe20008011603 */
[----:B------:R-:W-:Y:S01]  /*7af0*/  ULDC UR6, c[0x0][0x608] ;  /* 0x0001820000067ab9 */ /* 0x000fe20000000800 */
[----:B0-----:R-:W-:Y:S02]  /*7b00*/  R2UR UR7, R6 ;  /* 0x00000000060772ca */ /* 0x001fe400000e0000 */
[--C-:B------:R-:W-:Y:S02]  /*7b10*/  SHF.R.U64 R12, R10, UR6, R3.reuse ;  /* 0x000000060a0c7c19 */ /* 0x100fe40008001203 */
[----:B------:R-:W-:Y:S01]  /*7b20*/  SHF.R.U32.HI R3, RZ, UR6, R3 ;  /* 0x00000006ff037c19 */ /* 0x000fe20008011603 */
[----:B------:R-:W-:-:S03]  /*7b30*/  UIADD3 UR6, -UR5, URZ, URZ ;  /* 0x0000003f05067290 */ /* 0x000fc6000fffe13f */
[--C-:B------:R-:W-:Y:S01]  /*7b40*/  SHF.R.U64 R13, R12, UR8, R3.reuse ;  /* 0x000000080c0d7c19 */ /* 0x100fe20008001203 */
[----:B------:R-:W-:Y:S01]  /*7b50*/  ULDC UR5, c[0x0][0x144] ;  /* 0x0000510000057ab9 */ /* 0x000fe20000000800 */
[----:B------:R-:W-:-:S03]  /*7b60*/  SHF.R.U32.HI R3, RZ, UR8, R3 ;  /* 0x00000008ff037c19 */ /* 0x000fc60008011603 */
[----:B------:R-:W-:Y:S01]  /*7b70*/  IMAD.MOV.U32 R2, RZ, RZ, R13 ;  /* 0x000000ffff027224 */ /* 0x000fe200078e000d */
[----:B------:R-:W-:Y:S06]  /*7b80*/  @!P1 BRA `(.L_x_177) ;  /* 0x0000000000289947 */ /* 0x000fec0003800000 */
        /* <DEDUP_REMOVED lines=10> */
.L_x_177:
[----:B------:R-:W-:Y:S01]  /*7c30*/  UISETP.NE.AND UP0, UPT, UR38, URZ, UPT ;  /* 0x0000003f2600728c */ /* 0x000fe2000bf05270 */
[----:B------:R-:W-:Y:S01]  /*7c40*/  SHF.R.U64 R3, R2, UR12, R3 ;  /* 0x0000000c02037c19 */ /* 0x000fe20008001203 */
[----:B------:R-:W-:Y:S01]  /*7c50*/  UIADD3 UR7, -UR7, URZ, URZ ;  /* 0x0000003f07077290 */ /* 0x000fe2000fffe13f */
[----:B------:R-:W-:Y:S01]  /*7c60*/  LOP3.LUT R2, R12, UR22, RZ, 0xc0, !PT ;  /* 0x000000160c027c12 */ /* 0x000fe2000f8ec0ff */
[----:B------:R-:W-:Y:S01]  /*7c70*/  UIMAD UR4, UR5, UR6, UR4 ;  /* 0x00000006050472a4 */ /* 0x000fe2000f8e0204 */
[----:B------:R-:W-:Y:S01]  /*7c80*/  LOP3.LUT R5, R10, UR14, RZ, 0xc0, !PT ;  /* 0x0000000e0a057c12 */ /* 0x000fe2000f8ec0ff */
[----:B------:R-:W-:Y:S01]  /*7c90*/  IMAD.MOV R4, RZ, RZ, -R3 ;  /* 0x000000ffff047224 */ /* 0x000fe200078e0a03 */
[----:B------:R-:W-:Y:S01]  /*7ca0*/  ULDC UR5, c[0x0][0x148] ;  /* 0x0000520000057ab9 */ /* 0x000fe20000000800 */
[----:B------:R-:W-:Y:S01]  /*7cb0*/  IMAD R18, R3, UR13, R2 ;  /* 0x0000000d03127c24 */ /* 0x000fe2000f8e0202 */
[----:B------:R-:W-:Y:S01]  /*7cc0*/  PLOP3.LUT P1, PT, PT, PT, UP0, 0x80, 0x0 ;  /* 0x000000000000781c */ /* 0x000fe20003f2f008 */
[----:B------:R-:W-:Y:S01]  /*7cd0*/  IMAD.MOV.U32 R3, RZ, RZ, 0x1 ;  /* 0x00000001ff037424 */ /* 0x000fe200078e00ff */
[----:B------:R-:W-:-:S03]  /*7ce0*/  @UP0 UIMAD UR4, UR5, UR7, UR9 ;  /* 0x00000007050402a4 */ /* 0x000fc6000f8e0209 */
[----:B------:R-:W-:Y:S02]  /*7cf0*/  ULDC UR5, c[0x0][0x638] ;  /* 0x00018e0000057ab9 */ /* 0x000fe40000000800 */
[----:B------:R-:W-:Y:S02]  /*7d00*/  IMAD R2, R4, UR5, R13 ;  /* 0x0000000504027c24 */ /* 0x000fe4000f8e020d */
[----:B--2---:R-:W-:Y:S01]  /*7d10*/  IMAD R18, R18, R15, UR4 ;  /* 0x0000000412127e24 */ /* 0x004fe2000f8e020f */
[----:B------:R-:W-:Y:S02]  /*7d20*/  ULDC UR4, c[0x0][0x600] ;  /* 0x0001800000047ab9 */ /* 0x000fe40000000800 */
[----:B------:R-:W-:-:S05]  /*7d30*/  IMAD R5, R2, UR4, R5 ;  /* 0x0000000402057c24 */ /* 0x000fca000f8e0205 */
[----:B------:R-:W-:Y:S02]  /*7d40*/  SEL R2, R5, R18, !P1 ;  /* 0x0000001205027207 */ /* 0x000fe40004800000 */
[----:B------:R-:W-:-:S07]  /*7d50*/  SEL R18, R18, R5, !P1 ;  /* 0x0000000512127207 */ /* 0x000fce0004800000 */
.L_x_175:
[----:B------:R-:W-:Y:S05]  /*7d60*/  BSYNC B1 ;  /* 0x0000000000017941 */ /* 0x000fea0003800000 */
.L_x_174:
[----:B------:R-:W-:-:S13]  /*7d70*/  LOP3.LUT P1, RZ, R3, 0xff, RZ, 0xc0, !PT ;  /* 0x000000ff03ff7812 */ /* 0x000fda000782c0ff */
[----:B------:R-:W-:Y:S05]  /*7d80*/  @P1 BRA `(.L_x_178) ;  /* 0xfffffff000f01947 */ /* 0x000fea000383ffff */
[----:B------:R-:W-:Y:S05]  /*7d90*/  BSYNC B0 ;  /* 0x0000000000007941 */ /* 0x000fea0003800000 */
.L_x_166:
[----:B------:R-:W-:-:S03]  /*7da0*/  UMOV UR4, 0xffffffff ;  /* 0xffffffff00047882 */ /* 0x000fc60000000000 */
[----:B------:R-:W-:Y:S05]  /*7db0*/  BRA.DIV UR4, `(.L_x_179) ;  /* 0x0000000604447947 */ /* 0x000fea000b800000 */
[----:B------:R-:W-:-:S13]  /*7dc0*/  ELECT P6, URZ, PT ;  /* 0x00000000003f782f */ /* 0x000fda00038c0000 */
.L_x_195:
[----:B------:R-:W-:Y:S04]  /*7dd0*/  BSSY B0, `(.L_x_180) ;  /* 0x000002c000007945 */ /* 0x000fe80003800000 */
[----:B------:R-:W-:Y:S05]  /*7de0*/  @!P6 BRA `(.L_x_181) ;  /* 0x0000000000a8e947 */ /* 0x000fea0003800000 */
[----:B------:R-:W-:-:S04]  /*7df0*/  ULOP3.LUT UR4, UR40, 0x2, URZ, 0xfc, !UPT ;  /* 0x0000000228047892 */ /* 0x000fc8000f8efc3f */
[----:B------:R-:W-:-:S06]  /*7e00*/  UISETP.NE.AND UP0, UPT, UR4, 0x3, UPT ;  /* 0x000000030400788c */ /* 0x000fcc000bf05270 */
[----:B------:R-:W-:-:S13]  /*7e10*/  PLOP3.LUT P0, PT, PT, PT, UP0, 0x80, 0x0 ;  /* 0x000000000000781c */ /* 0x000fda0003f0f008 */
[----:B------:R-:W-:Y:S05]  /*7e20*/  @!P0 BRA `(.L_x_182) ;  /* 0x0000000000048947 */ /* 0x000fea0003800000 */
[----:B------:R-:W-:Y:S01]  /*7e30*/  BPT.TRAP 0x1 ;  /* 0x000000040000795c */ /* 0x000fe20000300000 */
.L_x_182:
[----:B------:R-:W0:Y:S01]  /*7e40*/  S2R R3, SR_CgaCtaId ;  /* 0x0000000000037919 */ /* 0x000e220000008800 */
[----:B------:R-:W-:Y:S02]  /*7e50*/  MOV R0, 0x400 ;  /* 0x0000040000007802 */ /* 0x000fe40000000f00 */
[----:B------:R-:W-:Y:S02]  /*7e60*/  SHF.L.U32 R2, R9, 0x1f, RZ ;  /* 0x0000001f09027819 */ /* 0x000fe400000006ff */
[----:B0-----:R-:W-:-:S05]  /*7e70*/  LEA R3, R3, R0, 0x18 ;  /* 0x0000000003037211 */ /* 0x001fca00078ec0ff */
[----:B------:R-:W-:-:S04]  /*7e80*/  VIADD R3, R3, 0x20 ;  /* 0x0000002003037836 */ /* 0x000fc80000000000 */
[C---:B------:R-:W-:Y:S02]  /*7e90*/  IMAD R5, R8.reuse, 0x8, R3 ;  /* 0x0000000808057824 */ /* 0x040fe400078e0203 */
[----:B------:R-:W-:Y:S02]  /*7ea0*/  VIADD R8, R8, 0x1 ;  /* 0x0000000108087836 */ /* 0x000fe40000000000 */
[----:B------:R-:W0:Y:S03]  /*7eb0*/  SYNCS.PHASECHK.TRANS64.TRYWAIT P0, [R5+URZ], R2 ;  /* 0x00000002050075a7 */ /* 0x000e26000800017f */
[----:B------:R-:W-:-:S04]  /*7ec0*/  ISETP.NE.AND P1, PT, R8, 0x4, PT ;  /* 0x000000040800780c */ /* 0x000fc80003f25270 */
[----:B------:R-:W-:Y:S02]  /*7ed0*/  SEL R0, RZ, 0x1, P1 ;  /* 0x00000001ff007807 */ /* 0x000fe40000800000 */
[----:B------:R-:W-:Y:S02]  /*7ee0*/  SEL R8, R8, RZ, P1 ;  /* 0x000000ff08087207 */ /* 0x000fe40000800000 */
[----:B------:R-:W-:-:S03]  /*7ef0*/  LOP3.LUT R9, R9, R0, RZ, 0x3c, !PT ;  /* 0x0000000009097212 */ /* 0x000fc600078e3cff */
[----:B------:R-:W-:Y:S01]  /*7f00*/  IMAD R7, R8, 0x8, R3 ;  /* 0x0000000808077824 */ /* 0x000fe200078e0203 */
[----:B------:R-:W-:Y:S01]  /*7f10*/  SHF.L.U32 R4, R9, 0x1f, RZ ;  /* 0x0000001f09047819 */ /* 0x000fe200000006ff */
[----:B0-----:R-:W-:Y:S06]  /*7f20*/  @!P0 BRA `(.L_x_183) ;  /* 0x0000000400088947 */ /* 0x001fec0003800000 */
.L_x_196:
[----:B------:R-:W1:Y:S01]  /*7f30*/  SYNCS.PHASECHK.TRANS64.TRYWAIT P0, [R7+URZ], R4 ;  /* 0x00000004070075a7 */ /* 0x000e62000800017f */
[----:B------:R-:W-:-:S05]  /*7f40*/  VIADD R0, R8, 0x1 ;  /* 0x0000000108007836 */ /* 0x000fca0000000000 */
[----:B------:R-:W-:-:S04]  /*7f50*/  ISETP.NE.AND P1, PT, R0, 0x4, PT ;  /* 0x000000040000780c */ /* 0x000fc80003f25270 */
[----:B0-----:R-:W-:Y:S02]  /*7f60*/  SEL R2, RZ, 0x1, P1 ;  /* 0x00000001ff027807 */ /* 0x001fe40000800000 */
[----:B------:R-:W-:Y:S02]  /*7f70*/  SEL R0, R0, RZ, P1 ;  /* 0x000000ff00007207 */ /* 0x000fe40000800000 */
[----:B------:R-:W-:-:S03]  /*7f80*/  LOP3.LUT R9, R9, R2, RZ, 0x3c, !PT ;  /* 0x0000000209097212 */ /* 0x000fc600078e3cff */
[----:B------:R-:W-:Y:S01]  /*7f90*/  IMAD R6, R0, 0x8, R3 ;  /* 0x0000000800067824 */ /* 0x000fe200078e0203 */
[----:B------:R-:W-:Y:S01]  /*7fa0*/  SHF.L.U32 R5, R9, 0x1f, RZ ;  /* 0x0000001f09057819 */ /* 0x000fe200000006ff */
[----:B-1----:R-:W-:Y:S06]  /*7fb0*/  @!P0 BRA `(.L_x_184) ;  /* 0x0000000000f88947 */ /* 0x002fec0003800000 */
.L_x_197:
[----:B------:R-:W1:Y:S01]  /*7fc0*/  SYNCS.PHASECHK.TRANS64.TRYWAIT P0, [R6+URZ], R5 ;  /* 0x00000005060075a7 */ /* 0x000e62000800017f */
[----:B------:R-:W-:-:S05]  /*7fd0*/  VIADD R0, R0, 0x1 ;  /* 0x0000000100007836 */ /* 0x000fca0000000000 */
[----:B------:R-:W-:-:S04]  /*7fe0*/  ISETP.NE.AND P1, PT, R0, 0x4, PT ;  /* 0x000000040000780c */ /* 0x000fc80003f25270 */
[----:B------:R-:W-:Y:S02]  /*7ff0*/  SEL R2, RZ, 0x1, P1 ;  /* 0x00000001ff027807 */ /* 0x000fe40000800000 */
[----:B------:R-:W-:Y:S02]  /*8000*/  SEL R0, R0, RZ, P1 ;  /* 0x000000ff00007207 */ /* 0x000fe40000800000 */
[----:B------:R-:W-:Y:S01]  /*8010*/  LOP3.LUT R2, R9, R2, RZ, 0x3c, !PT ;  /* 0x0000000209027212 */ /* 0x000fe200078e3cff */
[----:B-1----:R-:W-:Y:S06]  /*8020*/  @!P0 BRA `(.L_x_185) ;  /* 0x0000000000f08947 */ /* 0x002fec0003800000 */
.L_x_198:
[----:B------:R-:W-:Y:S01]  /*8030*/  IMAD R3, R0, 0x8, R3 ;  /* 0x0000000800037824 */ /* 0x000fe200078e0203 */
[----:B------:R-:W-:-:S07]  /*8040*/  SHF.L.U32 R0, R2, 0x1f, RZ ;  /* 0x0000001f02007819 */ /* 0x000fce00000006ff */
.L_x_186:
[----:B--2---:R2:W3:Y:S02]  /*8050*/  SYNCS.PHASECHK.TRANS64.TRYWAIT P0, [R3+URZ], R0 ;  /* 0x00000000030075a7 */ /* 0x0044e4000800017f */
[----:B---3--:R-:W-:Y:S05]  /*8060*/  @!P0 NANOSLEEP.SYNCS 0x989680 ;  /* 0x009896800000895d */ /* 0x008fea0003900000 */
[----:B------:R-:W3:Y:S02]  /*8070*/  @!P0 SYNCS.PHASECHK.TRANS64 P0, [R3+URZ], R0 ;  /* 0x00000000030085a7 */ /* 0x000ee4000800007f */
[----:B---3--:R-:W-:Y:S05]  /*8080*/  @!P0 BRA `(.L_x_186) ;  /* 0xfffffffc00f08947 */ /* 0x008fea000383ffff */
.L_x_181:
[----:B------:R-:W-:Y:S05]  /*8090*/  BSYNC B0 ;  /* 0x0000000000007941 */ /* 0x000fea0003800000 */
.L_x_180:
[----:B------:R-:W-:Y:S05]  /*80a0*/  EXIT ;  /* 0x000000000000794d */ /* 0x000fea0003800000 */
.L_x_18:
[----:B0-----:R0:W1:Y:S02]  /*80b0*/  SYNCS.PHASECHK.TRANS64.TRYWAIT P0, [R97+URZ+-0x8], R0 ;  /* 0xfffff800610075a7 */ /* 0x001064000800017f */
[----:B-1----:R-:W-:Y:S05]  /*80c0*/  @!P0 NANOSLEEP.SYNCS 0x989680 ;  /* 0x009896800000895d */ /* 0x002fea0003900000 */
[----:B------:R-:W1:Y:S02]  /*80d0*/  @!P0 SYNCS.PHASECHK.TRANS64 P0, [R97+URZ+-0x8], R0 ;  /* 0xfffff800610085a7 */ /* 0x000e64000800007f */
[----:B-1----:R-:W-:Y:S05]  /*80e0*/  @!P0 BRA `(.L_x_18) ;  /* 0xfffffffc00f08947 */ /* 0x002fea000383ffff */
[----:B------:R-:W-:Y:S05]  /*80f0*/  BRA `(.L_x_187) ;  /* 0xffffff9400e47947 */ /* 0x000fea000383ffff */
.L_x_23:
[----:B-1----:R1:W2:Y:S02]  /*8100*/  SYNCS.PHASECHK.TRANS64.TRYWAIT P1, [R3+URZ], R0 ;  /* 0x00000000030075a7 */ /* 0x0022a4000802017f */
[----:B--2---:R-:W-:Y:S05]  /*8110*/  @!P1 NANOSLEEP.SYNCS 0x989680 ;  /* 0x009896800000995d */ /* 0x004fea0003900000 */
[----:B------:R-:W2:Y:S02]  /*8120*/  @!P1 SYNCS.PHASECHK.TRANS64 P1, [R3+URZ], R0 ;  /* 0x00000000030095a7 */ /* 0x000ea4000802007f */
[----:B--2---:R-:W-:Y:S05]  /*8130*/  @!P1 BRA `(.L_x_23) ;  /* 0xfffffffc00f09947 */ /* 0x004fea000383ffff */
[----:B------:R-:W-:Y:S05]  /*8140*/  BRA `(.L_x_22) ;  /* 0xffffff98005c7947 */ /* 0x000fea000383ffff */
.L_x_28:
[----:B-1----:R-:W-:-:S04]  /*8150*/  IMAD.U32 R5, RZ, RZ, UR4 ;  /* 0x00000004ff057e24 */ /* 0x002fc8000f8e00ff */
[----:B------:R1:W2:Y:S03]  /*8160*/  SYNCS.PHASECHK.TRANS64.TRYWAIT P1, [R5+URZ], R4 ;  /* 0x00000004050075a7 */ /* 0x0002a6000802017f */
[----:B--2---:R-:W-:Y:S05]  /*8170*/  @!P1 NANOSLEEP.SYNCS 0x989680 ;  /* 0x009896800000995d */ /* 0x004fea0003900000 */
[----:B------:R-:W2:Y:S02]  /*8180*/  @!P1 SYNCS.PHASECHK.TRANS64 P1, [R5+URZ], R4 ;  /* 0x00000004050095a7 */ /* 0x000ea4000802007f */
[----:B--2---:R-:W-:Y:S05]  /*8190*/  @!P1 BRA `(.L_x_28) ;  /* 0xfffffffc00ec9947 */ /* 0x004fea000383ffff */
[----:B------:R-:W-:Y:S05]  /*81a0*/  BRA `(.L_x_27) ;  /* 0xffffff9c009c7947 */ /* 0x000fea000383ffff */
.L_x_34:
[----:B0-----:R0:W1:Y:S02]  /*81b0*/  SYNCS.PHASECHK.TRANS64.TRYWAIT P0, [R97+URZ+0x8], R0 ;  /* 0x00000800610075a7 */ /* 0x001064000800017f */
[----:B-1----:R-:W-:Y:S05]  /*81c0*/  @!P0 NANOSLEEP.SYNCS 0x989680 ;  /* 0x009896800000895d */ /* 0x002fea0003900000 */
[----:B------:R-:W1:Y:S02]  /*81d0*/  @!P0 SYNCS.PHASECHK.TRANS64 P0, [R97+URZ+0x8], R0 ;  /* 0x00000800610085a7 */ /* 0x000e64000800007f */
[----:B-1----:R-:W-:Y:S05]  /*81e0*/  @!P0 BRA `(.L_x_34) ;  /* 0xfffffffc00f08947 */ /* 0x002fea000383ffff */
[----:B------:R-:W-:Y:S05]  /*81f0*/  BRA `(.L_x_188) ;  /* 0xffffffa400287947 */ /* 0x000fea000383ffff */
.L_x_167:
[----:B------:R-:W-:Y:S01]  /*8200*/  BSSY B1, `(.L_x_189) ;  /* 0x0000006000017945 */ /* 0x000fe20003800000 */
[----:B------:R-:W-:-:S07]  /*8210*/  IMAD.MOV.U32 R15, RZ, RZ, -0x1 ;  /* 0xffffffffff0f7424 */ /* 0x000fce00078e00ff */
[----:B-----5:R-:W-:Y:S05]  /*8220*/  WARPSYNC.COLLECTIVE R15, `(.L_x_190) ;  /* 0x000000000f0c7348 */ /* 0x020fea0003c00000 */
[----:B------:R-:W-:Y:S02]  /*8230*/  ELECT P6, UR62, PT ;  /* 0x00000000003e782f */ /* 0x000fe400038c0000 */
[----:B------:R-:W-:Y:S01]  /*8240*/  MOV R14, UR62 ;  /* 0x0000003e000e7c02 */ /* 0x000fe20008000f00 */
[----:B-----5:R-:W-:Y:S10]  /*8250*/  ENDCOLLECTIVE ;  /* 0x000000000000791b */ /* 0x020ff40003800000 */
.L_x_190:
[----:B------:R-:W-:Y:S05]  /*8260*/  BSYNC B1 ;  /* 0x0000000000017941 */ /* 0x000fea0003800000 */
.L_x_189:
[----:B------:R-:W-:Y:S05]  /*8270*/  BRA `(.L_x_191) ;  /* 0xffffffec00c07947 */ /* 0x000fea000383ffff */
.L_x_170:
[----:B-1----:R1:W2:Y:S02]  /*8280*/  SYNCS.PHASECHK.TRANS64.TRYWAIT P1, [R7+URZ+0x20], R4 ;  /* 0x00002004070075a7 */ /* 0x0022a4000802017f */
[----:B--2---:R-:W-:Y:S05]  /*8290*/  @!P1 NANOSLEEP.SYNCS 0x989680 ;  /* 0x009896800000995d */ /* 0x004fea0003900000 */
[----:B------:R-:W2:Y:S02]  /*82a0*/  @!P1 SYNCS.PHASECHK.TRANS64 P1, [R7+URZ+0x20], R4 ;  /* 0x00002004070095a7 */ /* 0x000ea4000802007f */
[----:B--2---:R-:W-:Y:S05]  /*82b0*/  @!P1 BRA `(.L_x_170) ;  /* 0xfffffffc00f09947 */ /* 0x004fea000383ffff */
[----:B------:R-:W-:Y:S05]  /*82c0*/  BRA `(.L_x_192) ;  /* 0xffffffec00f87947 */ /* 0x000fea000383ffff */
.L_x_179:
[----:B------:R-:W-:Y:S01]  /*82d0*/  BSSY B0, `(.L_x_193) ;  /* 0x0000006000007945 */ /* 0x000fe20003800000 */
[----:B------:R-:W-:-:S07]  /*82e0*/  IMAD.MOV.U32 R15, RZ, RZ, -0x1 ;  /* 0xffffffffff0f7424 */ /* 0x000fce00078e00ff */
[----:B-----5:R-:W-:Y:S05]  /*82f0*/  WARPSYNC.COLLECTIVE R15, `(.L_x_194) ;  /* 0x000000000f0c7348 */ /* 0x020fea0003c00000 */
[----:B------:R-:W-:Y:S02]  /*8300*/  ELECT P6, UR62, PT ;  /* 0x00000000003e782f */ /* 0x000fe400038c0000 */
[----:B------:R-:W-:Y:S01]  /*8310*/  MOV R14, UR62 ;  /* 0x0000003e000e7c02 */ /* 0x000fe20008000f00 */
[----:B-----5:R-:W-:Y:S10]  /*8320*/  ENDCOLLECTIVE ;  /* 0x000000000000791b */ /* 0x020ff40003800000 */
.L_x_194:
[----:B------:R-:W-:Y:S05]  /*8330*/  BSYNC B0 ;  /* 0x0000000000007941 */ /* 0x000fea0003800000 */
.L_x_193:
[----:B------:R-:W-:Y:S05]  /*8340*/  BRA `(.L_x_195) ;  /* 0xfffffff800a07947 */ /* 0x000fea000383ffff */
.L_x_183:
[----:B0-----:R0:W1:Y:S02]  /*8350*/  SYNCS.PHASECHK.TRANS64.TRYWAIT P0, [R5+URZ], R2 ;  /* 0x00000002050075a7 */ /* 0x001064000800017f */
[----:B-1----:R-:W-:Y:S05]  /*8360*/  @!P0 NANOSLEEP.SYNCS 0x989680 ;  /* 0x009896800000895d */ /* 0x002fea0003900000 */
[----:B------:R-:W1:Y:S02]  /*8370*/  @!P0 SYNCS.PHASECHK.TRANS64 P0, [R5+URZ], R2 ;  /* 0x00000002050085a7 */ /* 0x000e64000800007f */
[----:B-1----:R-:W-:Y:S05]  /*8380*/  @!P0 BRA `(.L_x_183) ;  /* 0xfffffffc00f08947 */ /* 0x002fea000383ffff */
[----:B------:R-:W-:Y:S05]  /*8390*/  BRA `(.L_x_196) ;  /* 0xfffffff800e47947 */ /* 0x000fea000383ffff */
.L_x_184:
[----:B0-----:R0:W1:Y:S02]  /*83a0*/  SYNCS.PHASECHK.TRANS64.TRYWAIT P0, [R7+URZ], R4 ;  /* 0x00000004070075a7 */ /* 0x001064000800017f */
[----:B-1----:R-:W-:Y:S05]  /*83b0*/  @!P0 NANOSLEEP.SYNCS 0x989680 ;  /* 0x009896800000895d */ /* 0x002fea0003900000 */
[----:B------:R-:W1:Y:S02]  /*83c0*/  @!P0 SYNCS.PHASECHK.TRANS64 P0, [R7+URZ], R4 ;  /* 0x00000004070085a7 */ /* 0x000e64000800007f */
[----:B-1----:R-:W-:Y:S05]  /*83d0*/  @!P0 BRA `(.L_x_184) ;  /* 0xfffffffc00f08947 */ /* 0x002fea000383ffff */
[----:B------:R-:W-:Y:S05]  /*83e0*/  BRA `(.L_x_197) ;  /* 0xfffffff800f47947 */ /* 0x000fea000383ffff */
.L_x_185:
[----:B-1----:R1:W2:Y:S02]  /*83f0*/  SYNCS.PHASECHK.TRANS64.TRYWAIT P0, [R6+URZ], R5 ;  /* 0x00000005060075a7 */ /* 0x0022a4000800017f */
[----:B--2---:R-:W-:Y:S05]  /*8400*/  @!P0 NANOSLEEP.SYNCS 0x989680 ;  /* 0x009896800000895d */ /* 0x004fea0003900000 */
[----:B------:R-:W2:Y:S02]  /*8410*/  @!P0 SYNCS.PHASECHK.TRANS64 P0, [R6+URZ], R5 ;  /* 0x00000005060085a7 */ /* 0x000ea4000800007f */
[----:B--2---:R-:W-:Y:S05]  /*8420*/  @!P0 BRA `(.L_x_185) ;  /* 0xfffffffc00f08947 */ /* 0x004fea000383ffff */
[----:B------:R-:W-:Y:S05]  /*8430*/  BRA `(.L_x_198) ;  /* 0xfffffff800fc7947 */ /* 0x000fea000383ffff */
.L_x_199:
[----:B------:R-:W-:-:S00]  /*8440*/  BRA `(.L_x_199) ;  /* 0xfffffffc00fc7947 */ /* 0x000fc0000383ffff */
[----:B------:R-:W-:-:S00]  /*8450*/  NOP ;  /* 0x0000000000007918 */ /* 0x000fc00000000000 */
        /* <DEDUP_REMOVED lines=10> */
.L_x_200:


//--------------------- .nv.global.init           --------------------------
	.section	.nv.global.init,"aw",@progbits
.nv.global.init:
	.type		$str$22,@object
	.size		$str$22,($str$23 - $str$22)
$str$22:
        /*0000*/ 	.byte	0x6b, 0x5f, 0x74, 0x69, 0x6c, 0x65, 0x5f, 0x63, 0x6f, 0x75, 0x6e, 0x74, 0x20, 0x3e, 0x3d, 0x20
        /*0010*/ 	.byte	0x31, 0x00
	.type		$str$23,@object
	.size		$str$23,(__unnamed_1 - $str$23)
$str$23:
        /*0012*/ 	.byte	0x2f, 0x74, 0x6d, 0x70, 0x2f, 0x63, 0x75, 0x74, 0x6c, 0x61, 0x73, 0x73, 0x5f, 0x73, 0x77, 0x65
        /*0022*/ 	.byte	0x65, 0x70, 0x5f, 0x73, 0x72, 0x63, 0x2f, 0x69, 0x6e, 0x63, 0x6c, 0x75, 0x64, 0x65, 0x2f, 0x63
        /*0032*/ 	.byte	0x75, 0x74, 0x6c, 0x61, 0x73, 0x73, 0x2f, 0x67, 0x65, 0x6d, 0x6d, 0x2f, 0x63, 0x6f, 0x6c, 0x6c
        /*0042*/ 	.byte	0x65, 0x63, 0x74, 0x69, 0x76, 0x65, 0x2f, 0x73, 0x6d, 0x39, 0x30, 0x5f, 0x6d, 0x6d, 0x61, 0x5f
        /*0052*/ 	.byte	0x74, 0x6d, 0x61, 0x5f, 0x67, 0x6d, 0x6d, 0x61, 0x5f, 0x73, 0x73, 0x5f, 0x77, 0x61, 0x72, 0x70
        /*0062*/ 	.byte	0x73, 0x70, 0x65, 0x63, 0x69, 0x61, 0x6c, 0x69, 0x7a, 0x65, 0x64, 0x2e, 0x68, 0x70, 0x70, 0x00
	.type		__unnamed_1,@object
	.size		__unnamed_1,(.L_0 - __unnamed_1)
__unnamed_1:
        /*0072*/ 	.byte	0x76, 0x6f, 0x69, 0x64, 0x20, 0x63, 0x75, 0x74, 0x6c, 0x61, 0x73, 0x73, 0x3a, 0x3a, 0x67, 0x65
        /* <DEDUP_REMOVED lines=177> */
        /*0b92*/ 	.byte	0x75, 0x74, 0x65, 0x3a, 0x3a, 0x69, 0x64, 0x65, 0x6e, 0x74, 0x69, 0x74, 0x79, 0x5d, 0x00
.L_0:


//--------------------- .nv.shared._ZN7cutlass13device_kernelINS_4gemm6kernel13GemmUniversalIN4cute5tupleIJiiiiEEENS1_10collective13CollectiveMmaINS1_34MainloopSm90TmaGmmaWarpSpecializedILi4ENS5_IJNS4_1CILi2EEENSA_ILi4EEENSA_ILi1EEEEEENS1_32KernelTmaWarpSpecializedPingpongEEENS5_IJNSA_ILi64EEENSA_ILi128EEESH_EEENS_10tfloat32_tENS5_IJlSD_lEEESK_SL_NS4_8TiledMMAINS4_8MMA_AtomIJNS4_4SM904GMMA30MMA_64x128x8_F32TF32TF32_SS_TNILNSP_7ScaleInE1ELSR_1EEEEEENS4_6LayoutINS5_IJSD_SD_SD_EEENS5_IJNSA_ILi0EEESW_SW_EEEEENS5_IJNS4_10UnderscoreESZ_SZ_EEEEENS4_23SM90_TMA_LOAD_MULTICASTENS4_14ComposedLayoutINS4_7SwizzleILi3ELi4ELi3EEENS4_18smem_ptr_flag_bitsILi32EEENSU_INS5_IJNSA_ILi8EEENSA_ILi32EEEEEENS5_IJS19_SD_EEEEEEEvNS4_8identityES12_S1D_vS1E_EENS_8epilogue10collective6detail29Sm90TmaWarpSpecializedAdapterINS1H_15DefaultEpilogueISK_SL_SL_NS1G_6thread17LinearCombinationISK_Li1EffLNS1L_9ScaleType4KindE0ELNS_15FloatRoundStyleE2ESK_EENS1_15EpilogueDefaultEEEEEvvEEEEvNT_6ParamsE --------------------------
	.section	.nv.shared._ZN7cutlass13device_kernelINS_4gemm6kernel13GemmUniversalIN4cute5tupleIJiiiiEEENS1_10collective13CollectiveMmaINS1_34MainloopSm90TmaGmmaWarpSpecializedILi4ENS5_IJNS4_1CILi2EEENSA_ILi4EEENSA_ILi1EEEEEENS1_32KernelTmaWarpSpecializedPingpongEEENS5_IJNSA_ILi64EEENSA_ILi128EEESH_EEENS_10tfloat32_tENS5_IJlSD_lEEESK_SL_NS4_8TiledMMAINS4_8MMA_AtomIJNS4_4SM904GMMA30MMA_64x128x8_F32TF32TF32_SS_TNILNSP_7ScaleInE1ELSR_1EEEEEENS4_6LayoutINS5_IJSD_SD_SD_EEENS5_IJNSA_ILi0EEESW_SW_EEEEENS5_IJNS4_10UnderscoreESZ_SZ_EEEEENS4_23SM90_TMA_LOAD_MULTICASTENS4_14ComposedLayoutINS4_7SwizzleILi3ELi4ELi3EEENS4_18smem_ptr_flag_bitsILi32EEENSU_INS5_IJNSA_ILi8EEENSA_ILi32EEEEEENS5_IJS19_SD_EEEEEEEvNS4_8identityES12_S1D_vS1E_EENS_8epilogue10collective6detail29Sm90TmaWarpSpecializedAdapterINS1H_15DefaultEpilogueISK_SL_SL_NS1G_6thread17LinearCombinationISK_Li1EffLNS1L_9ScaleType4KindE0ELNS_15FloatRoundStyleE2ESK_EENS1_15EpilogueDefaultEEEEEvvEEEEvNT_6ParamsE,"aw",@nobits
	.sectionflags	@""
	.align	16
	.zero		1024


//--------------------- .nv.shared.reserved.0     --------------------------
	.section	.nv.shared.reserved.0,"aw",@nobits
	.weak		__nv_reservedSMEM_offset_0_alias
	.size		__nv_reservedSMEM_offset_0_alias, 0, 0
	.other		__nv_reservedSMEM_offset_0_alias,@"STO_CUDA_RESERVED_SHARED STV_DEFAULT"
__nv_reservedSMEM_offset_0_alias:
	.zero		0


//--------------------- .nv.global                --------------------------
	.section	.nv.global,"aw",@nobits
.nv.global:
	.type		_ZN40_INTERNAL_1c803dbd_4_k_cu_bd757420_290664cute1_E,@object
	.size		_ZN40_INTERNAL_1c803dbd_4_k_cu_bd757420_290664cute1_E,(_ZN40_INTERNAL_1c803dbd_4_k_cu_bd757420_290664cuda3std3__45__cpo6cbeginE - _ZN40_INTERNAL_1c803dbd_4_k_cu_bd757420_290664cute1_E)
_ZN40_INTERNAL_1c803dbd_4_k_cu_bd757420_290664cute1_E:
	.zero		1
	.type		_ZN40_INTERNAL_1c803dbd_4_k_cu_bd757420_290664cuda3std3__45__cpo6cbeginE,@object
	.size		_ZN40_INTERNAL_1c803dbd_4_k_cu_bd757420_290664cuda3std3__45__cpo6cbeginE,(_ZN40_INTERNAL_1c803dbd_4_k_cu_bd757420_290664cuda3std3__48in_placeE - _ZN40_INTERNAL_1c803dbd_4_k_cu_bd757420_290664cuda3std3__45__cpo6cbeginE)
_ZN40_INTERNAL_1c803dbd_4_k_cu_bd757420_290664cuda3std3__45__cpo6cbeginE:
	.zero		1
	.type		_ZN40_INTERNAL_1c803dbd_4_k_cu_bd757420_290664cuda3std3__48in_placeE,@object
	.size		_ZN40_INTERNAL_1c803dbd_4_k_cu_bd757420_290664cuda3std3__48in_placeE,(_ZN40_INTERNAL_1c803dbd_4_k_cu_bd757420_290664cuda3std6ranges3__45__cpo9iter_moveE - _ZN40_INTERNAL_1c803dbd_4_k_cu_bd757420_290664cuda3std3__48in_placeE)
_ZN40_INTERNAL_1c803dbd_4_k_cu_bd757420_290664cuda3std3__48in_placeE:
	.zero		1
	.type		_ZN40_INTERNAL_1c803dbd_4_k_cu_bd757420_290664cuda3std6ranges3__45__cpo9iter_moveE,@object
	.size		_ZN40_INTERNAL_1c803dbd_4_k_cu_bd757420_290664cuda3std6ranges3__45__cpo9iter_moveE,(_ZN40_INTERNAL_1c803dbd_4_k_cu_bd757420_290664cuda3std3__45__cpo5beginE - _ZN40_INTERNAL_1c803dbd_4_k_cu_bd757420_290664cuda3std6ranges3__45__cpo9iter_moveE)
_ZN40_INTERNAL_1c803dbd_4_k_cu_bd757420_290664cuda3std6ranges3__45__cpo9iter_moveE:
	.zero		1
	.type		_ZN40_INTERNAL_1c803dbd_4_k_cu_bd757420_290664cuda3std3__45__cpo5beginE,@object
	.size		_ZN40_INTERNAL_1c803dbd_4_k_cu_bd757420_290664cuda3std3__45__cpo5beginE,(_ZN40_INTERNAL_1c803dbd_4_k_cu_bd757420_290664cuda3std3__442_GLOBAL__N__1c803dbd_4_k_cu_bd757420_290666ignoreE - _ZN40_INTERNAL_1c803dbd_4_k_cu_bd757420_290664cuda3std3__45__cpo5beginE)
_ZN40_INTERNAL_1c803dbd_4_k_cu_bd757420_290664cuda3std3__45__cpo5beginE:
	.zero		1
	.type		_ZN40_INTERNAL_1c803dbd_4_k_cu_bd757420_290664cuda3std3__442_GLOBAL__N__1c803dbd_4_k_cu_bd757420_290666ignoreE,@object
	.size		_ZN40_INTERNAL_1c803dbd_4_k_cu_bd757420_290664cuda3std3__442_GLOBAL__N__1c803dbd_4_k_cu_bd757420_290666ignoreE,(_ZN40_INTERNAL_1c803dbd_4_k_cu_bd757420_290664cute7productE - _ZN40_INTERNAL_1c803dbd_4_k_cu_bd757420_290664cuda3std3__442_GLOBAL__N__1c803dbd_4_k_cu_bd757420_290666ignoreE)
_ZN40_INTERNAL_1c803dbd_4_k_cu_bd757420_290664cuda3std3__442_GLOBAL__N__1c803dbd_4_k_cu_bd757420_290666ignoreE:
	.zero		1
	.type		_ZN40_INTERNAL_1c803dbd_4_k_cu_bd757420_290664cute7productE,@object
	.size		_ZN40_INTERNAL_1c803dbd_4_k_cu_bd757420_290664cute7productE,(_ZN40_INTERNAL_1c803dbd_4_k_cu_bd757420_290664cuda3std3__45__cpo3endE - _ZN40_INTERNAL_1c803dbd_4_k_cu_bd757420_290664cute7productE)
_ZN40_INTERNAL_1c803dbd_4_k_cu_bd757420_290664cute7productE:
	.zero		1
	.type		_ZN40_INTERNAL_1c803dbd_4_k_cu_bd757420_290664cuda3std3__45__cpo3endE,@object
	.size		_ZN40_INTERNAL_1c803dbd_4_k_cu_bd757420_290664cuda3std3__45__cpo3endE,(_ZN40_INTERNAL_1c803dbd_4_k_cu_bd757420_290664cuda3std3__419piecewise_constructE - _ZN40_INTERNAL_1c803dbd_4_k_cu_bd757420_290664cuda3std3__45__cpo3endE)
_ZN40_INTERNAL_1c803dbd_4_k_cu_bd757420_290664cuda3std3__45__cpo3endE:
	.zero		1
	.type		_ZN40_INTERNAL_1c803dbd_4_k_cu_bd757420_290664cuda3std3__419piecewise_constructE,@object
	.size		_ZN40_INTERNAL_1c803dbd_4_k_cu_bd757420_290664cuda3std3__419piecewise_constructE,(_ZN40_INTERNAL_1c803dbd_4_k_cu_bd757420_290664cuda3std3__45__cpo4cendE - _ZN40_INTERNAL_1c803dbd_4_k_cu_bd757420_290664cuda3std3__419piecewise_constructE)
_ZN40_INTERNAL_1c803dbd_4_k_cu_bd757420_290664cuda3std3__419piecewise_constructE:
	.zero		1
	.type		_ZN40_INTERNAL_1c803dbd_4_k_cu_bd757420_290664cuda3std3__45__cpo4cendE,@object
	.size		_ZN40_INTERNAL_1c803dbd_4_k_cu_bd757420_290664cuda3std3__45__cpo4cendE,(_ZN40_INTERNAL_1c803dbd_4_k_cu_bd757420_290664cuda3std6ranges3__45__cpo4swapE - _ZN40_INTERNAL_1c803dbd_4_k_cu_bd757420_290664cuda3std3__45__cpo4cendE)
_ZN40_INTERNAL_1c803dbd_4_k_cu_bd757420_290664cuda3std3__45__cpo4cendE:
	.zero		1
	.type		_ZN40_INTERNAL_1c803dbd_4_k_cu_bd757420_290664cuda3std6ranges3__45__cpo4swapE,@object
	.size		_ZN40_INTERNAL_1c803dbd_4_k_cu_bd757420_290664cuda3std6ranges3__45__cpo4swapE,(.L_8 - _ZN40_INTERNAL_1c803dbd_4_k_cu_bd757420_290664cuda3std6ranges3__45__cpo4swapE)
_ZN40_INTERNAL_1c803dbd_4_k_cu_bd757420_290664cuda3std6ranges3__45__cpo4swapE:
	.zero		1
.L_8:


//--------------------- .nv.constant0._ZN7cutlass13device_kernelINS_4gemm6kernel13GemmUniversalIN4cute5tupleIJiiiiEEENS1_10collective13CollectiveMmaINS1_34MainloopSm90TmaGmmaWarpSpecializedILi4ENS5_IJNS4_1CILi2EEENSA_ILi4EEENSA_ILi1EEEEEENS1_32KernelTmaWarpSpecializedPingpongEEENS5_IJNSA_ILi64EEENSA_ILi128EEESH_EEENS_10tfloat32_tENS5_IJlSD_lEEESK_SL_NS4_8TiledMMAINS4_8MMA_AtomIJNS4_4SM904GMMA30MMA_64x128x8_F32TF32TF32_SS_TNILNSP_7ScaleInE1ELSR_1EEEEEENS4_6LayoutINS5_IJSD_SD_SD_EEENS5_IJNSA_ILi0EEESW_SW_EEEEENS5_IJNS4_10UnderscoreESZ_SZ_EEEEENS4_23SM90_TMA_LOAD_MULTICASTENS4_14ComposedLayoutINS4_7SwizzleILi3ELi4ELi3EEENS4_18smem_ptr_flag_bitsILi32EEENSU_INS5_IJNSA_ILi8EEENSA_ILi32EEEEEENS5_IJS19_SD_EEEEEEEvNS4_8identityES12_S1D_vS1E_EENS_8epilogue10collective6detail29Sm90TmaWarpSpecializedAdapterINS1H_15DefaultEpilogueISK_SL_SL_NS1G_6thread17LinearCombinationISK_Li1EffLNS1L_9ScaleType4KindE0ELNS_15FloatRoundStyleE2ESK_EENS1_15EpilogueDefaultEEEEEvvEEEEvNT_6ParamsE --------------------------
	.section	.nv.constant0._ZN7cutlass13device_kernelINS_4gemm6kernel13GemmUniversalIN4cute5tupleIJiiiiEEENS1_10collective13CollectiveMmaINS1_34MainloopSm90TmaGmmaWarpSpecializedILi4ENS5_IJNS4_1CILi2EEENSA_ILi4EEENSA_ILi1EEEEEENS1_32KernelTmaWarpSpecializedPingpongEEENS5_IJNSA_ILi64EEENSA_ILi128EEESH_EEENS_10tfloat32_tENS5_IJlSD_lEEESK_SL_NS4_8TiledMMAINS4_8MMA_AtomIJNS4_4SM904GMMA30MMA_64x128x8_F32TF32TF32_SS_TNILNSP_7ScaleInE1ELSR_1EEEEEENS4_6LayoutINS5_IJSD_SD_SD_EEENS5_IJNSA_ILi0EEESW_SW_EEEEENS5_IJNS4_10UnderscoreESZ_SZ_EEEEENS4_23SM90_TMA_LOAD_MULTICASTENS4_14ComposedLayoutINS4_7SwizzleILi3ELi4ELi3EEENS4_18smem_ptr_flag_bitsILi32EEENSU_INS5_IJNSA_ILi8EEENSA_ILi32EEEEEENS5_IJS19_SD_EEEEEEEvNS4_8identityES12_S1D_vS1E_EENS_8epilogue10collective6detail29Sm90TmaWarpSpecializedAdapterINS1H_15DefaultEpilogueISK_SL_SL_NS1G_6thread17LinearCombinationISK_Li1EffLNS1L_9ScaleType4KindE0ELNS_15FloatRoundStyleE2ESK_EENS1_15EpilogueDefaultEEEEEvvEEEEvNT_6ParamsE,"a",@progbits
	.sectionflags	@""
	.align	4
.nv.constant0._ZN7cutlass13device_kernelINS_4gemm6kernel13GemmUniversalIN4cute5tupleIJiiiiEEENS1_10collective13CollectiveMmaINS1_34MainloopSm90TmaGmmaWarpSpecializedILi4ENS5_IJNS4_1CILi2EEENSA_ILi4EEENSA_ILi1EEEEEENS1_32KernelTmaWarpSpecializedPingpongEEENS5_IJNSA_ILi64EEENSA_ILi128EEESH_EEENS_10tfloat32_tENS5_IJlSD_lEEESK_SL_NS4_8TiledMMAINS4_8MMA_AtomIJNS4_4SM904GMMA30MMA_64x128x8_F32TF32TF32_SS_TNILNSP_7ScaleInE1ELSR_1EEEEEENS4_6LayoutINS5_IJSD_SD_SD_EEENS5_IJNSA_ILi0EEESW_SW_EEEEENS5_IJNS4_10UnderscoreESZ_SZ_EEEEENS4_23SM90_TMA_LOAD_MULTICASTENS4_14ComposedLayoutINS4_7SwizzleILi3ELi4ELi3EEENS4_18smem_ptr_flag_bitsILi32EEENSU_INS5_IJNSA_ILi8EEENSA_ILi32EEEEEENS5_IJS19_SD_EEEEEEEvNS4_8identityES12_S1D_vS1E_EENS_8epilogue10collective6detail29Sm90TmaWarpSpecializedAdapterINS1H_15DefaultEpilogueISK_SL_SL_NS1G_6thread17LinearCombinationISK_Li1EffLNS1L_9ScaleType4KindE0ELNS_15FloatRoundStyleE2ESK_EENS1_15EpilogueDefaultEEEEEvvEEEEvNT_6ParamsE:
	.zero		1664


//--------------------- SYMBOLS --------------------------

	.type		.nv.reservedSmem.offset0,@object
	.size		.nv.reservedSmem.offset0,0x4
	.type		__assertfail,@function
